	.target	sm_100a

	.elftype	@"ET_EXEC"


//--------------------- .note.nv.tkinfo           --------------------------
	.section	.note.nv.tkinfo,"",@"SHT_NOTE"
	.sectionflags	@"SHF_NOTE_NV_TKINFO"
	.tkinfo
        /*0018*/ 	.word	0x00000002
        /*0030*/ 	.string	""
        /*0030*/ 	.string	"ptxas"
        /*0030*/ 	.string	"Cuda compilation tools, release 13.0, V13.0.88"
        /*0030*/ 	.string	"Build cuda_13.0.r13.0/compiler.36424714_0"
        /*0030*/ 	.string	"-arch sm_100a -m 64 "



//--------------------- .note.nv.cuinfo           --------------------------
	.section	.note.nv.cuinfo,"",@"SHT_NOTE"
	.sectionflags	@"SHF_NOTE_NV_CUINFO"
        /*0018*/ 	.short	0x0002
        /*001a*/ 	.short	0x0064
        /*001c*/ 	.short	0x0082
	.zero		2


//--------------------- .nv.info                  --------------------------
	.section	.nv.info,"",@"SHT_CUDA_INFO"
	.align	4


	//----- nvinfo : EIATTR_REGCOUNT
	.align		4
        /*0000*/ 	.byte	0x04, 0x2f
        /*0002*/ 	.short	(.L_19 - .L_18)
	.align		4
.L_18:
        /*0004*/ 	.word	index@(_ZN7cutlass13device_kernelINS_4gemm6kernel13GemmUniversalIN4cute5tupleIJiiiiEEENS1_10collective13CollectiveMmaINS1_35MainloopSm100TmaUmmaWarpSpecializedILi5ELi2ELi4ENS5_IJNS4_1CILi1EEENSA_ILi8EEESB_EEEEENS5_IJNSA_ILi128EEESF_NSA_ILi64EEEEEENS_6half_tENS5_IJSB_llEEESI_SJ_NS4_8TiledMMAINS4_8MMA_AtomIJNS4_20SM100_MMA_F16BF16_SSISI_SI_fLi128ELi128ELNS4_4UMMA5MajorE1ELSO_1ELNSN_7ScaleInE0ELSP_0EEEEEENS4_6LayoutINS5_IJSB_SB_SB_EEENS5_IJNSA_ILi0EEESU_SU_EEEEENS5_IJNS4_10UnderscoreESX_SX_EEEEENS4_23SM90_TMA_LOAD_MULTICASTENS4_14ComposedLayoutINS4_7SwizzleILi3ELi4ELi3EEENS4_18smem_ptr_flag_bitsILi16EEENSS_INS5_IJSG_SC_EEENS5_IJSB_SG_EEEEEEEvNS4_8identityENS4_13SM90_TMA_LOADES19_vS1A_EENS_8epilogue10collective18CollectiveEpilogueINS1D_23Sm100TmaWarpSpecializedILi4ELi2ELi32ELb1ELb0EEEJSH_NS5_IJNSS_ISF_SB_EENSS_INSA_ILi32EEESB_EEEEESI_NS5_IJlSB_lEEESI_S1M_NS1D_6fusion15FusionCallbacksIS1H_NS1N_17LinearCombinationISI_fSI_fLNS_15FloatRoundStyleE2EEESH_S1L_JEEENS4_5SM1004TMEM4LOAD26SM100_TMEM_LOAD_32dp32b32xES1B_NS11_INS12_ILi2ELi4ELi3EEES15_NSS_INS5_IJSC_S1J_EEENS5_IJS1J_SB_EEEEEEENS4_39AutoVectorizingCopyWithAssumedAlignmentILi128EEENS4_14SM90_TMA_STOREES21_S23_S23_EEEvvEEEEvNT_6ParamsE)
        /*0008*/ 	.word	0x0000006e


	//----- nvinfo : EIATTR_FRAME_SIZE
	.align		4
.L_19:
        /*000c*/ 	.byte	0x04, 0x11
        /*000e*/ 	.short	(.L_21 - .L_20)
	.align		4
.L_20:
        /*0010*/ 	.word	index@($__internal_2_$__cuda_sm10x_tcgen05_guardrail_trap_unallocated_columns_being_dealloced)
        /*0014*/ 	.word	0x00000000


	//----- nvinfo : EIATTR_FRAME_SIZE
	.align		4
.L_21:
        /*0018*/ 	.byte	0x04, 0x11
        /*001a*/ 	.short	(.L_23 - .L_22)
	.align		4
.L_22:
        /*001c*/ 	.word	index@($__internal_1_$__cuda_sm10x_tcgen05_guardrail_trap_phase_invalid_during_alloc)
        /*0020*/ 	.word	0x00000000


	//----- nvinfo : EIATTR_FRAME_SIZE
	.align		4
.L_23:
        /*0024*/ 	.byte	0x04, 0x11
        /*0026*/ 	.short	(.L_25 - .L_24)
	.align		4
.L_24:
        /*0028*/ 	.word	index@($__internal_0_$__cuda_sm10x_tcgen05_guardrail_trap_col_being_dealloced_not_returned_by_alloc)
        /*002c*/ 	.word	0x00000000


	//----- nvinfo : EIATTR_FRAME_SIZE
	.align		4
.L_25:
        /*0030*/ 	.byte	0x04, 0x11
        /*0032*/ 	.short	(.L_27 - .L_26)
	.align		4
.L_26:
        /*0034*/ 	.word	index@(_ZN7cutlass13device_kernelINS_4gemm6kernel13GemmUniversalIN4cute5tupleIJiiiiEEENS1_10collective13CollectiveMmaINS1_35MainloopSm100TmaUmmaWarpSpecializedILi5ELi2ELi4ENS5_IJNS4_1CILi1EEENSA_ILi8EEESB_EEEEENS5_IJNSA_ILi128EEESF_NSA_ILi64EEEEEENS_6half_tENS5_IJSB_llEEESI_SJ_NS4_8TiledMMAINS4_8MMA_AtomIJNS4_20SM100_MMA_F16BF16_SSISI_SI_fLi128ELi128ELNS4_4UMMA5MajorE1ELSO_1ELNSN_7ScaleInE0ELSP_0EEEEEENS4_6LayoutINS5_IJSB_SB_SB_EEENS5_IJNSA_ILi0EEESU_SU_EEEEENS5_IJNS4_10UnderscoreESX_SX_EEEEENS4_23SM90_TMA_LOAD_MULTICASTENS4_14ComposedLayoutINS4_7SwizzleILi3ELi4ELi3EEENS4_18smem_ptr_flag_bitsILi16EEENSS_INS5_IJSG_SC_EEENS5_IJSB_SG_EEEEEEEvNS4_8identityENS4_13SM90_TMA_LOADES19_vS1A_EENS_8epilogue10collective18CollectiveEpilogueINS1D_23Sm100TmaWarpSpecializedILi4ELi2ELi32ELb1ELb0EEEJSH_NS5_IJNSS_ISF_SB_EENSS_INSA_ILi32EEESB_EEEEESI_NS5_IJlSB_lEEESI_S1M_NS1D_6fusion15FusionCallbacksIS1H_NS1N_17LinearCombinationISI_fSI_fLNS_15FloatRoundStyleE2EEESH_S1L_JEEENS4_5SM1004TMEM4LOAD26SM100_TMEM_LOAD_32dp32b32xES1B_NS11_INS12_ILi2ELi4ELi3EEES15_NSS_INS5_IJSC_S1J_EEENS5_IJS1J_SB_EEEEEEENS4_39AutoVectorizingCopyWithAssumedAlignmentILi128EEENS4_14SM90_TMA_STOREES21_S23_S23_EEEvvEEEEvNT_6ParamsE)
        /*0038*/ 	.word	0x00000000


	//----- nvinfo : EIATTR_MIN_STACK_SIZE
	.align		4
.L_27:
        /*003c*/ 	.byte	0x04, 0x12
        /*003e*/ 	.short	(.L_29 - .L_28)
	.align		4
.L_28:
        /*0040*/ 	.word	index@(_ZN7cutlass13device_kernelINS_4gemm6kernel13GemmUniversalIN4cute5tupleIJiiiiEEENS1_10collective13CollectiveMmaINS1_35MainloopSm100TmaUmmaWarpSpecializedILi5ELi2ELi4ENS5_IJNS4_1CILi1EEENSA_ILi8EEESB_EEEEENS5_IJNSA_ILi128EEESF_NSA_ILi64EEEEEENS_6half_tENS5_IJSB_llEEESI_SJ_NS4_8TiledMMAINS4_8MMA_AtomIJNS4_20SM100_MMA_F16BF16_SSISI_SI_fLi128ELi128ELNS4_4UMMA5MajorE1ELSO_1ELNSN_7ScaleInE0ELSP_0EEEEEENS4_6LayoutINS5_IJSB_SB_SB_EEENS5_IJNSA_ILi0EEESU_SU_EEEEENS5_IJNS4_10UnderscoreESX_SX_EEEEENS4_23SM90_TMA_LOAD_MULTICASTENS4_14ComposedLayoutINS4_7SwizzleILi3ELi4ELi3EEENS4_18smem_ptr_flag_bitsILi16EEENSS_INS5_IJSG_SC_EEENS5_IJSB_SG_EEEEEEEvNS4_8identityENS4_13SM90_TMA_LOADES19_vS1A_EENS_8epilogue10collective18CollectiveEpilogueINS1D_23Sm100TmaWarpSpecializedILi4ELi2ELi32ELb1ELb0EEEJSH_NS5_IJNSS_ISF_SB_EENSS_INSA_ILi32EEESB_EEEEESI_NS5_IJlSB_lEEESI_S1M_NS1D_6fusion15FusionCallbacksIS1H_NS1N_17LinearCombinationISI_fSI_fLNS_15FloatRoundStyleE2EEESH_S1L_JEEENS4_5SM1004TMEM4LOAD26SM100_TMEM_LOAD_32dp32b32xES1B_NS11_INS12_ILi2ELi4ELi3EEES15_NSS_INS5_IJSC_S1J_EEENS5_IJS1J_SB_EEEEEEENS4_39AutoVectorizingCopyWithAssumedAlignmentILi128EEENS4_14SM90_TMA_STOREES21_S23_S23_EEEvvEEEEvNT_6ParamsE)
        /*0044*/ 	.word	0x00000000
.L_29:


//--------------------- .nv.compat                --------------------------
	.section	.nv.compat,"",@"SHT_CUDA_COMPAT_INFO"
	.align	4
        /*0000*/ 	.byte	0x02, 0x09, 0x01, 0x00, 0x02, 0x02, 0x02, 0x00, 0x02, 0x05, 0x05, 0x00, 0x03, 0x07, 0x01, 0x01
        /*0010*/ 	.byte	0x02, 0x03, 0x01, 0x00, 0x02, 0x06, 0x01, 0x00, 0x04, 0x0b, 0x08, 0x00, 0x09, 0x00, 0x00, 0x00
        /*0020*/ 	.byte	0x00, 0x00, 0x00, 0x00


//--------------------- .nv.info._ZN7cutlass13device_kernelINS_4gemm6kernel13GemmUniversalIN4cute5tupleIJiiiiEEENS1_10collective13CollectiveMmaINS1_35MainloopSm100TmaUmmaWarpSpecializedILi5ELi2ELi4ENS5_IJNS4_1CILi1EEENSA_ILi8EEESB_EEEEENS5_IJNSA_ILi128EEESF_NSA_ILi64EEEEEENS_6half_tENS5_IJSB_llEEESI_SJ_NS4_8TiledMMAINS4_8MMA_AtomIJNS4_20SM100_MMA_F16BF16_SSISI_SI_fLi128ELi128ELNS4_4UMMA5MajorE1ELSO_1ELNSN_7ScaleInE0ELSP_0EEEEEENS4_6LayoutINS5_IJSB_SB_SB_EEENS5_IJNSA_ILi0EEESU_SU_EEEEENS5_IJNS4_10UnderscoreESX_SX_EEEEENS4_23SM90_TMA_LOAD_MULTICASTENS4_14ComposedLayoutINS4_7SwizzleILi3ELi4ELi3EEENS4_18smem_ptr_flag_bitsILi16EEENSS_INS5_IJSG_SC_EEENS5_IJSB_SG_EEEEEEEvNS4_8identityENS4_13SM90_TMA_LOADES19_vS1A_EENS_8epilogue10collective18CollectiveEpilogueINS1D_23Sm100TmaWarpSpecializedILi4ELi2ELi32ELb1ELb0EEEJSH_NS5_IJNSS_ISF_SB_EENSS_INSA_ILi32EEESB_EEEEESI_NS5_IJlSB_lEEESI_S1M_NS1D_6fusion15FusionCallbacksIS1H_NS1N_17LinearCombinationISI_fSI_fLNS_15FloatRoundStyleE2EEESH_S1L_JEEENS4_5SM1004TMEM4LOAD26SM100_TMEM_LOAD_32dp32b32xES1B_NS11_INS12_ILi2ELi4ELi3EEES15_NSS_INS5_IJSC_S1J_EEENS5_IJS1J_SB_EEEEEEENS4_39AutoVectorizingCopyWithAssumedAlignmentILi128EEENS4_14SM90_TMA_STOREES21_S23_S23_EEEvvEEEEvNT_6ParamsE --------------------------
	.section	.nv.info._ZN7cutlass13device_kernelINS_4gemm6kernel13GemmUniversalIN4cute5tupleIJiiiiEEENS1_10collective13CollectiveMmaINS1_35MainloopSm100TmaUmmaWarpSpecializedILi5ELi2ELi4ENS5_IJNS4_1CILi1EEENSA_ILi8EEESB_EEEEENS5_IJNSA_ILi128EEESF_NSA_ILi64EEEEEENS_6half_tENS5_IJSB_llEEESI_SJ_NS4_8TiledMMAINS4_8MMA_AtomIJNS4_20SM100_MMA_F16BF16_SSISI_SI_fLi128ELi128ELNS4_4UMMA5MajorE1ELSO_1ELNSN_7ScaleInE0ELSP_0EEEEEENS4_6LayoutINS5_IJSB_SB_SB_EEENS5_IJNSA_ILi0EEESU_SU_EEEEENS5_IJNS4_10UnderscoreESX_SX_EEEEENS4_23SM90_TMA_LOAD_MULTICASTENS4_14ComposedLayoutINS4_7SwizzleILi3ELi4ELi3EEENS4_18smem_ptr_flag_bitsILi16EEENSS_INS5_IJSG_SC_EEENS5_IJSB_SG_EEEEEEEvNS4_8identityENS4_13SM90_TMA_LOADES19_vS1A_EENS_8epilogue10collective18CollectiveEpilogueINS1D_23Sm100TmaWarpSpecializedILi4ELi2ELi32ELb1ELb0EEEJSH_NS5_IJNSS_ISF_SB_EENSS_INSA_ILi32EEESB_EEEEESI_NS5_IJlSB_lEEESI_S1M_NS1D_6fusion15FusionCallbacksIS1H_NS1N_17LinearCombinationISI_fSI_fLNS_15FloatRoundStyleE2EEESH_S1L_JEEENS4_5SM1004TMEM4LOAD26SM100_TMEM_LOAD_32dp32b32xES1B_NS11_INS12_ILi2ELi4ELi3EEES15_NSS_INS5_IJSC_S1J_EEENS5_IJS1J_SB_EEEEEEENS4_39AutoVectorizingCopyWithAssumedAlignmentILi128EEENS4_14SM90_TMA_STOREES21_S23_S23_EEEvvEEEEvNT_6ParamsE,"",@"SHT_CUDA_INFO"
	.sectionflags	@""
	.align	4


	//----- nvinfo : EIATTR_CUDA_API_VERSION
	.align		4
        /*0000*/ 	.byte	0x04, 0x37
        /*0002*/ 	.short	(.L_31 - .L_30)
.L_30:
        /*0004*/ 	.word	0x00000082


	//----- nvinfo : EIATTR_KPARAM_INFO
	.align		4
.L_31:
        /*0008*/ 	.byte	0x04, 0x17
        /*000a*/ 	.short	(.L_33 - .L_32)
.L_32:
        /*000c*/ 	.word	0x00000000
        /*0010*/ 	.short	0x0000
        /*0012*/ 	.short	0x0000
        /*0014*/ 	.byte	0x00, 0xf0, 0x01, 0x20


	//----- nvinfo : EIATTR_AT_ENTRY_FRAGMENTS
	.align		4
.L_33:
        /*0018*/ 	.byte	0x04, 0x4f
        /*001a*/ 	.short	(.L_35 - .L_34)


	//   ....[0]....
.L_34:
        /*001c*/ 	.word	0x00000006


	//----- nvinfo : EIATTR_RESERVED_SMEM_USED
	.align		4
.L_35:
        /*0020*/ 	.byte	0x01, 0x41
	.zero		2


	//----- nvinfo : EIATTR_SPARSE_MMA_MASK
	.align		4
        /*0024*/ 	.byte	0x03, 0x50
        /*0026*/ 	.short	0x0000


	//----- nvinfo : EIATTR_TCGEN05_1CTA_USED
	.align		4
        /*0028*/ 	.byte	0x01, 0x51
	.zero		2


	//----- nvinfo : EIATTR_MAXREG_COUNT
	.align		4
        /*002c*/ 	.byte	0x03, 0x1b
        /*002e*/ 	.short	0x00ff


	//----- nvinfo : EIATTR_NUM_BARRIERS
	.align		4
        /*0030*/ 	.byte	0x02, 0x4c
        /*0032*/ 	.byte	0x07
	.zero		1


	//----- nvinfo : EIATTR_EXTERNS
	.align		4
        /*0034*/ 	.byte	0x04, 0x0f
        /*0036*/ 	.short	(.L_37 - .L_36)


	//   ....[0]....
	.align		4
.L_36:
        /*0038*/ 	.word	index@(__assertfail)


	//----- nvinfo : EIATTR_MERCURY_ISA_VERSION
	.align		4
.L_37:
        /*003c*/ 	.byte	0x03, 0x5f
        /*003e*/ 	.short	0x0101


	//----- nvinfo : EIATTR_INT_WARP_WIDE_INSTR_OFFSETS
	.align		4
        /*0040*/ 	.byte	0x04, 0x31
        /*0042*/ 	.short	(.L_39 - .L_38)


	//   ....[0]....
.L_38:
        /*0044*/ 	.word	0x00002340


	//   ....[1]....
        /*0048*/ 	.word	0x00003e30


	//   ....[2]....
        /*004c*/ 	.word	0x00003e60


	//   ....[3]....
        /*0050*/ 	.word	0x00003eb0


	//   ....[4]....
        /*0054*/ 	.word	0x000047a0


	//   ....[5]....
        /*0058*/ 	.word	0x000047f0


	//   ....[6]....
        /*005c*/ 	.word	0x000048e0


	//   ....[7]....
        /*0060*/ 	.word	0x00004950


	//   ....[8]....
        /*0064*/ 	.word	0x00004a60


	//   ....[9]....
        /*0068*/ 	.word	0x00004af0


	//   ....[10]....
        /*006c*/ 	.word	0x00004cc0


	//   ....[11]....
        /*0070*/ 	.word	0x00004e00


	//----- nvinfo : EIATTR_COOP_GROUP_MASK_REGIDS
	.align		4
.L_39:
        /*0074*/ 	.byte	0x04, 0x29
        /*0076*/ 	.short	(.L_41 - .L_40)


	//   ....[0]....
.L_40:
        /*0078*/ 	.word	0xffffffff


	//   ....[1]....
        /*007c*/ 	.word	0xffffffff


	//   ....[2]....
        /*0080*/ 	.word	0xffffffff


	//   ....[3]....
        /*0084*/ 	.word	0xffffffff


	//   ....[4]....
        /*0088*/ 	.word	0xffffffff


	//   ....[5]....
        /*008c*/ 	.word	0xffffffff


	//   ....[6]....
        /*0090*/ 	.word	0xffffffff


	//   ....[7]....
        /*0094*/ 	.word	0xffffffff


	//   ....[8]....
        /*0098*/ 	.word	0xffffffff


	//   ....[9]....
        /*009c*/ 	.word	0xffffffff


	//   ....[10]....
        /*00a0*/ 	.word	0xffffffff


	//   ....[11]....
        /*00a4*/ 	.word	0xffffffff


	//   ....[12]....
        /*00a8*/ 	.word	0xffffffff


	//   ....[13]....
        /*00ac*/ 	.word	0xffffffff


	//----- nvinfo : EIATTR_COOP_GROUP_INSTR_OFFSETS
	.align		4
.L_41:
        /*00b0*/ 	.byte	0x04, 0x28
        /*00b2*/ 	.short	(.L_43 - .L_42)


	//   ....[0]....
.L_42:
        /*00b4*/ 	.word	0x00000090


	//   ....[1]....
        /*00b8*/ 	.word	0x000004d0


	//   ....[2]....
        /*00bc*/ 	.word	0x000006a0


	//   ....[3]....
        /*00c0*/ 	.word	0x00000840


	//   ....[4]....
        /*00c4*/ 	.word	0x00000940


	//   ....[5]....
        /*00c8*/ 	.word	0x00000ab0


	//   ....[6]....
        /*00cc*/ 	.word	0x00000c50


	//   ....[7]....
        /*00d0*/ 	.word	0x00000e00


	//   ....[8]....
        /*00d4*/ 	.word	0x00002220


	//   ....[9]....
        /*00d8*/ 	.word	0x00003090


	//   ....[10]....
        /*00dc*/ 	.word	0x000032a0


	//   ....[11]....
        /*00e0*/ 	.word	0x000032d0


	//   ....[12]....
        /*00e4*/ 	.word	0x00003d20


	//   ....[13]....
        /*00e8*/ 	.word	0x00003f50


	//----- nvinfo : EIATTR_VRC_CTA_INIT_COUNT
	.align		4
.L_43:
        /*00ec*/ 	.byte	0x02, 0x4a
        /*00ee*/ 	.byte	0x80
	.zero		1


	//----- nvinfo : EIATTR_SYSCALL_OFFSETS
	.align		4
        /*00f0*/ 	.byte	0x04, 0x46
        /*00f2*/ 	.short	(.L_45 - .L_44)


	//   ....[0]....
.L_44:
        /*00f4*/ 	.word	0x000058a0


	//   ....[1]....
        /*00f8*/ 	.word	0x00005990


	//   ....[2]....
        /*00fc*/ 	.word	0x00006100


	//   ....[3]....
        /*0100*/ 	.word	0x00006d80


	//   ....[4]....
        /*0104*/ 	.word	0x000079d0


	//   ....[5]....
        /*0108*/ 	.word	0x00008620


	//----- nvinfo : EIATTR_MBARRIER_INSTR_OFFSETS
	.align		4
.L_45:
        /*010c*/ 	.byte	0x04, 0x39
        /*010e*/ 	.short	(.L_47 - .L_46)


	//   ....[0]....
.L_46:
        /*0110*/ 	.word	0x000005f0
        /*0114*/ 	.word	0x000000ff
        /*0118*/ 	.word	0x00000000
        /*011c*/ 	.short	0x0100
        /*011e*/ 	.byte	0x08
	.zero		1


	//   ....[1]....
        /*0120*/ 	.word	0x00000600
        /*0124*/ 	.word	0x000000ff
        /*0128*/ 	.word	0x00000028
        /*012c*/ 	.short	0x0100
        /*012e*/ 	.byte	0x08
	.zero		1


	//   ....[2]....
        /*0130*/ 	.word	0x00000610
        /*0134*/ 	.word	0x000000ff
        /*0138*/ 	.word	0x00000008
        /*013c*/ 	.short	0x0100
        /*013e*/ 	.byte	0x08
	.zero		1


	//   ....[3]....
        /*0140*/ 	.word	0x00000620
        /*0144*/ 	.word	0x000000ff
        /*0148*/ 	.word	0x00000030
        /*014c*/ 	.short	0x0100
        /*014e*/ 	.byte	0x08
	.zero		1


	//   ....[4]....
        /*0150*/ 	.word	0x00000630
        /*0154*/ 	.word	0x000000ff
        /*0158*/ 	.word	0x00000010
        /*015c*/ 	.short	0x0100
        /*015e*/ 	.byte	0x08
	.zero		1


	//   ....[5]....
        /*0160*/ 	.word	0x00000640
        /*0164*/ 	.word	0x000000ff
        /*0168*/ 	.word	0x00000038
        /*016c*/ 	.short	0x0100
        /*016e*/ 	.byte	0x08
	.zero		1


	//   ....[6]....
        /*0170*/ 	.word	0x00000650
        /*0174*/ 	.word	0x000000ff
        /*0178*/ 	.word	0x00000018
        /*017c*/ 	.short	0x0100
        /*017e*/ 	.byte	0x08
	.zero		1


	//   ....[7]....
        /*0180*/ 	.word	0x00000660
        /*0184*/ 	.word	0x000000ff
        /*0188*/ 	.word	0x00000040
        /*018c*/ 	.short	0x0100
        /*018e*/ 	.byte	0x08
	.zero		1


	//   ....[8]....
        /*0190*/ 	.word	0x00000670
        /*0194*/ 	.word	0x000000ff
        /*0198*/ 	.word	0x00000020
        /*019c*/ 	.short	0x0100
        /*019e*/ 	.byte	0x08
	.zero		1


	//   ....[9]....
        /*01a0*/ 	.word	0x00000680
        /*01a4*/ 	.word	0x000000ff
        /*01a8*/ 	.word	0x00000048
        /*01ac*/ 	.short	0x0100
        /*01ae*/ 	.byte	0x08
	.zero		1


	//   ....[10]....
        /*01b0*/ 	.word	0x000007b0
        /*01b4*/ 	.word	0x000000ff
        /*01b8*/ 	.word	0x00000050
        /*01bc*/ 	.short	0x0100
        /*01be*/ 	.byte	0x08
	.zero		1


	//   ....[11]....
        /*01c0*/ 	.word	0x000007c0
        /*01c4*/ 	.word	0x000000ff
        /*01c8*/ 	.word	0x00000070
        /*01cc*/ 	.short	0x0100
        /*01ce*/ 	.byte	0x08
	.zero		1


	//   ....[12]....
        /*01d0*/ 	.word	0x000007d0
        /*01d4*/ 	.word	0x000000ff
        /*01d8*/ 	.word	0x00000058
        /*01dc*/ 	.short	0x0100
        /*01de*/ 	.byte	0x08
	.zero		1


	//   ....[13]....
        /*01e0*/ 	.word	0x000007e0
        /*01e4*/ 	.word	0x000000ff
        /*01e8*/ 	.word	0x00000078
        /*01ec*/ 	.short	0x0100
        /*01ee*/ 	.byte	0x08
	.zero		1


	//   ....[14]....
        /*01f0*/ 	.word	0x000007f0
        /*01f4*/ 	.word	0x000000ff
        /*01f8*/ 	.word	0x00000060
        /*01fc*/ 	.short	0x0100
        /*01fe*/ 	.byte	0x08
	.zero		1


	//   ....[15]....
        /*0200*/ 	.word	0x00000800
        /*0204*/ 	.word	0x000000ff
        /*0208*/ 	.word	0x00000080
        /*020c*/ 	.short	0x0100
        /*020e*/ 	.byte	0x08
	.zero		1


	//   ....[16]....
        /*0210*/ 	.word	0x00000810
        /*0214*/ 	.word	0x000000ff
        /*0218*/ 	.word	0x00000068
        /*021c*/ 	.short	0x0100
        /*021e*/ 	.byte	0x08
	.zero		1


	//   ....[17]....
        /*0220*/ 	.word	0x00000820
        /*0224*/ 	.word	0x000000ff
        /*0228*/ 	.word	0x00000088
        /*022c*/ 	.short	0x0100
        /*022e*/ 	.byte	0x08
	.zero		1


	//   ....[18]....
        /*0230*/ 	.word	0x00000910
        /*0234*/ 	.word	0x000000ff
        /*0238*/ 	.word	0x00000090
        /*023c*/ 	.short	0x0100
        /*023e*/ 	.byte	0x06
	.zero		1


	//   ....[19]....
        /*0240*/ 	.word	0x00000920
        /*0244*/ 	.word	0x000000ff
        /*0248*/ 	.word	0x00000098
        /*024c*/ 	.short	0x0100
        /*024e*/ 	.byte	0x06
	.zero		1


	//   ....[20]....
        /*0250*/ 	.word	0x00000a60
        /*0254*/ 	.word	0x000000ff
        /*0258*/ 	.word	0x000000a0
        /*025c*/ 	.short	0x0100
        /*025e*/ 	.byte	0x06
	.zero		1


	//   ....[21]....
        /*0260*/ 	.word	0x00000a70
        /*0264*/ 	.word	0x000000ff
        /*0268*/ 	.word	0x000000b0
        /*026c*/ 	.short	0x0100
        /*026e*/ 	.byte	0x06
	.zero		1


	//   ....[22]....
        /*0270*/ 	.word	0x00000a80
        /*0274*/ 	.word	0x000000ff
        /*0278*/ 	.word	0x000000a8
        /*027c*/ 	.short	0x0100
        /*027e*/ 	.byte	0x06
	.zero		1


	//   ....[23]....
        /*0280*/ 	.word	0x00000a90
        /*0284*/ 	.word	0x000000ff
        /*0288*/ 	.word	0x000000b8
        /*028c*/ 	.short	0x0100
        /*028e*/ 	.byte	0x06
	.zero		1


	//   ....[24]....
        /*0290*/ 	.word	0x00000bc0
        /*0294*/ 	.word	0x000000ff
        /*0298*/ 	.word	0x000000c0
        /*029c*/ 	.short	0x0100
        /*029e*/ 	.byte	0x08
	.zero		1


	//   ....[25]....
        /*02a0*/ 	.word	0x00000bd0
        /*02a4*/ 	.word	0x000000ff
        /*02a8*/ 	.word	0x000000e0
        /*02ac*/ 	.short	0x0100
        /*02ae*/ 	.byte	0x08
	.zero		1


	//   ....[26]....
        /*02b0*/ 	.word	0x00000be0
        /*02b4*/ 	.word	0x000000ff
        /*02b8*/ 	.word	0x000000c8
        /*02bc*/ 	.short	0x0100
        /*02be*/ 	.byte	0x08
	.zero		1


	//   ....[27]....
        /*02c0*/ 	.word	0x00000bf0
        /*02c4*/ 	.word	0x000000ff
        /*02c8*/ 	.word	0x000000e8
        /*02cc*/ 	.short	0x0100
        /*02ce*/ 	.byte	0x08
	.zero		1


	//   ....[28]....
        /*02d0*/ 	.word	0x00000c00
        /*02d4*/ 	.word	0x000000ff
        /*02d8*/ 	.word	0x000000d0
        /*02dc*/ 	.short	0x0100
        /*02de*/ 	.byte	0x08
	.zero		1


	//   ....[29]....
        /*02e0*/ 	.word	0x00000c10
        /*02e4*/ 	.word	0x000000ff
        /*02e8*/ 	.word	0x000000f0
        /*02ec*/ 	.short	0x0100
        /*02ee*/ 	.byte	0x08
	.zero		1


	//   ....[30]....
        /*02f0*/ 	.word	0x00000c20
        /*02f4*/ 	.word	0x000000ff
        /*02f8*/ 	.word	0x000000d8
        /*02fc*/ 	.short	0x0100
        /*02fe*/ 	.byte	0x08
	.zero		1


	//   ....[31]....
        /*0300*/ 	.word	0x00000c30
        /*0304*/ 	.word	0x000000ff
        /*0308*/ 	.word	0x000000f8
        /*030c*/ 	.short	0x0100
        /*030e*/ 	.byte	0x08
	.zero		1


	//   ....[32]....
        /*0310*/ 	.word	0x00000d20
        /*0314*/ 	.word	0x000000ff
        /*0318*/ 	.word	0x00000100
        /*031c*/ 	.short	0x0100
        /*031e*/ 	.byte	0x06
	.zero		1


	//   ....[33]....
        /*0320*/ 	.word	0x00000d30
        /*0324*/ 	.word	0x000000ff
        /*0328*/ 	.word	0x00000110
        /*032c*/ 	.short	0x0100
        /*032e*/ 	.byte	0x06
	.zero		1


	//   ....[34]....
        /*0330*/ 	.word	0x00000d40
        /*0334*/ 	.word	0x000000ff
        /*0338*/ 	.word	0x00000108
        /*033c*/ 	.short	0x0100
        /*033e*/ 	.byte	0x06
	.zero		1


	//   ....[35]....
        /*0340*/ 	.word	0x00000d50
        /*0344*/ 	.word	0x000000ff
        /*0348*/ 	.word	0x00000118
        /*034c*/ 	.short	0x0100
        /*034e*/ 	.byte	0x06
	.zero		1


	//   ....[36]....
        /*0350*/ 	.word	0x000018e0
        /*0354*/ 	.word	0x00000002
        /*0358*/ 	.word	0x00000110
        /*035c*/ 	.short	0x010a
        /*035e*/ 	.byte	0xff
	.zero		1


	//   ....[37]....
        /*0360*/ 	.word	0x00001910
        /*0364*/ 	.word	0x00000002
        /*0368*/ 	.word	0x00000100
        /*036c*/ 	.short	0x0101
        /*036e*/ 	.byte	0xff
	.zero		1


	//   ....[38]....
        /*0370*/ 	.word	0x000019e0
        /*0374*/ 	.word	0x000000ff
        /*0378*/ 	.word	0x00000028
        /*037c*/ 	.short	0x010a
        /*037e*/ 	.byte	0x08
	.zero		1


	//   ....[39]....
        /*0380*/ 	.word	0x00001aa0
        /*0384*/ 	.word	0x000000ff
        /*0388*/ 	.word	0x00000028
        /*038c*/ 	.short	0x010a
        /*038e*/ 	.byte	0x21
	.zero		1


	//   ....[40]....
        /*0390*/ 	.word	0x00001c30
        /*0394*/ 	.word	0x000000ff
        /*0398*/ 	.word	0x00000028
        /*039c*/ 	.short	0x010a
        /*039e*/ 	.byte	0x08
	.zero		1


	//   ....[41]....
        /*03a0*/ 	.word	0x00001e10
        /*03a4*/ 	.word	0x000000ff
        /*03a8*/ 	.word	0x00000098
        /*03ac*/ 	.short	0x0101
        /*03ae*/ 	.byte	0x05
	.zero		1


	//   ....[42]....
        /*03b0*/ 	.word	0x00001e30
        /*03b4*/ 	.word	0x000000ff
        /*03b8*/ 	.word	0x00000028
        /*03bc*/ 	.short	0x010a
        /*03be*/ 	.byte	0x08
	.zero		1


	//   ....[43]....
        /*03c0*/ 	.word	0x00001ed0
        /*03c4*/ 	.word	0x000000ff
        /*03c8*/ 	.word	0x00000028
        /*03cc*/ 	.short	0x010a
        /*03ce*/ 	.byte	0x21
	.zero		1


	//   ....[44]....
        /*03d0*/ 	.word	0x00002060
        /*03d4*/ 	.word	0x000000ff
        /*03d8*/ 	.word	0x00000028
        /*03dc*/ 	.short	0x010a
        /*03de*/ 	.byte	0x08
	.zero		1


	//   ....[45]....
        /*03e0*/ 	.word	0x00002250
        /*03e4*/ 	.word	0x00000002
        /*03e8*/ 	.word	0x000000a0
        /*03ec*/ 	.short	0x010a
        /*03ee*/ 	.byte	0xff
	.zero		1


	//   ....[46]....
        /*03f0*/ 	.word	0x00002310
        /*03f4*/ 	.word	0x00000002
        /*03f8*/ 	.word	0x00000000
        /*03fc*/ 	.short	0x0101
        /*03fe*/ 	.byte	0xff
	.zero		1


	//   ....[47]....
        /*0400*/ 	.word	0x00002870
        /*0404*/ 	.word	0x000000ff
        /*0408*/ 	.word	0x00000000
        /*040c*/ 	.short	0x010a
        /*040e*/ 	.byte	0x04
	.zero		1


	//   ....[48]....
        /*0410*/ 	.word	0x00002900
        /*0414*/ 	.word	0x000000ff
        /*0418*/ 	.word	0x00000000
        /*041c*/ 	.short	0x010a
        /*041e*/ 	.byte	0x04
	.zero		1


	//   ....[49]....
        /*0420*/ 	.word	0x00002990
        /*0424*/ 	.word	0x000000ff
        /*0428*/ 	.word	0x00000000
        /*042c*/ 	.short	0x010a
        /*042e*/ 	.byte	0x04
	.zero		1


	//   ....[50]....
        /*0430*/ 	.word	0x00002a20
        /*0434*/ 	.word	0x000000ff
        /*0438*/ 	.word	0x00000000
        /*043c*/ 	.short	0x010a
        /*043e*/ 	.byte	0x04
	.zero		1


	//   ....[51]....
        /*0440*/ 	.word	0x00002ac0
        /*0444*/ 	.word	0x00000000
        /*0448*/ 	.word	0x00000000
        /*044c*/ 	.short	0x010a
        /*044e*/ 	.byte	0xff
	.zero		1


	//   ....[52]....
        /*0450*/ 	.word	0x00002bf0
        /*0454*/ 	.word	0x00000000
        /*0458*/ 	.word	0x00000100
        /*045c*/ 	.short	0x010a
        /*045e*/ 	.byte	0xff
	.zero		1


	//   ....[53]....
        /*0460*/ 	.word	0x00002c60
        /*0464*/ 	.word	0x00000000
        /*0468*/ 	.word	0x00000000
        /*046c*/ 	.short	0x0101
        /*046e*/ 	.byte	0xff
	.zero		1


	//   ....[54]....
        /*0470*/ 	.word	0x00002c80
        /*0474*/ 	.word	0x000000ff
        /*0478*/ 	.word	0x000000b0
        /*047c*/ 	.short	0x010a
        /*047e*/ 	.byte	0x05
	.zero		1


	//   ....[55]....
        /*0480*/ 	.word	0x00002da0
        /*0484*/ 	.word	0x00000000
        /*0488*/ 	.word	0x000000a0
        /*048c*/ 	.short	0x010a
        /*048e*/ 	.byte	0xff
	.zero		1


	//   ....[56]....
        /*0490*/ 	.word	0x00002ea0
        /*0494*/ 	.word	0x00000000
        /*0498*/ 	.word	0x00000000
        /*049c*/ 	.short	0x0101
        /*049e*/ 	.byte	0xff
	.zero		1


	//   ....[57]....
        /*04a0*/ 	.word	0x00002f30
        /*04a4*/ 	.word	0x000000ff
        /*04a8*/ 	.word	0x000000b0
        /*04ac*/ 	.short	0x0106
        /*04ae*/ 	.byte	0x05
	.zero		1


	//   ....[58]....
        /*04b0*/ 	.word	0x00002f50
        /*04b4*/ 	.word	0x000000ff
        /*04b8*/ 	.word	0x000000b0
        /*04bc*/ 	.short	0x010a
        /*04be*/ 	.byte	0x05
	.zero		1


	//   ....[59]....
        /*04c0*/ 	.word	0x00002fe0
        /*04c4*/ 	.word	0x000000ff
        /*04c8*/ 	.word	0x000000b0
        /*04cc*/ 	.short	0x0106
        /*04ce*/ 	.byte	0x04
	.zero		1


	//   ....[60]....
        /*04d0*/ 	.word	0x00003020
        /*04d4*/ 	.word	0x00000000
        /*04d8*/ 	.word	0x000000b0
        /*04dc*/ 	.short	0x010a
        /*04de*/ 	.byte	0xff
	.zero		1


	//   ....[61]....
        /*04e0*/ 	.word	0x00003570
        /*04e4*/ 	.word	0x00000000
        /*04e8*/ 	.word	0x000000a0
        /*04ec*/ 	.short	0x010a
        /*04ee*/ 	.byte	0xff
	.zero		1


	//   ....[62]....
        /*04f0*/ 	.word	0x00003680
        /*04f4*/ 	.word	0x00000003
        /*04f8*/ 	.word	0x00000000
        /*04fc*/ 	.short	0x0101
        /*04fe*/ 	.byte	0xff
	.zero		1


	//   ....[63]....
        /*0500*/ 	.word	0x00003690
        /*0504*/ 	.word	0x000000ff
        /*0508*/ 	.word	0x00000000
        /*050c*/ 	.short	0x010a
        /*050e*/ 	.byte	0x06
	.zero		1


	//   ....[64]....
        /*0510*/ 	.word	0x000036b0
        /*0514*/ 	.word	0x000000ff
        /*0518*/ 	.word	0x000000e0
        /*051c*/ 	.short	0x010a
        /*051e*/ 	.byte	0x07
	.zero		1


	//   ....[65]....
        /*0520*/ 	.word	0x00003780
        /*0524*/ 	.word	0x000000ff
        /*0528*/ 	.word	0x00000000
        /*052c*/ 	.short	0x010a
        /*052e*/ 	.byte	0x06
	.zero		1


	//   ....[66]....
        /*0530*/ 	.word	0x000038b0
        /*0534*/ 	.word	0x000000ff
        /*0538*/ 	.word	0x00000000
        /*053c*/ 	.short	0x010a
        /*053e*/ 	.byte	0x1a
	.zero		1


	//   ....[67]....
        /*0540*/ 	.word	0x00003b50
        /*0544*/ 	.word	0x000000ff
        /*0548*/ 	.word	0x00000000
        /*054c*/ 	.short	0x010a
        /*054e*/ 	.byte	0x06
	.zero		1


	//   ....[68]....
        /*0550*/ 	.word	0x00003be0
        /*0554*/ 	.word	0x000000ff
        /*0558*/ 	.word	0x00000000
        /*055c*/ 	.short	0x010a
        /*055e*/ 	.byte	0x06
	.zero		1


	//   ....[69]....
        /*0560*/ 	.word	0x00003c70
        /*0564*/ 	.word	0x000000ff
        /*0568*/ 	.word	0x00000000
        /*056c*/ 	.short	0x010a
        /*056e*/ 	.byte	0x06
	.zero		1


	//   ....[70]....
        /*0570*/ 	.word	0x00003d00
        /*0574*/ 	.word	0x000000ff
        /*0578*/ 	.word	0x00000000
        /*057c*/ 	.short	0x010a
        /*057e*/ 	.byte	0x07
	.zero		1


	//   ....[71]....
        /*0580*/ 	.word	0x00004140
        /*0584*/ 	.word	0x00000000
        /*0588*/ 	.word	0x000000a0
        /*058c*/ 	.short	0x010a
        /*058e*/ 	.byte	0xff
	.zero		1


	//   ....[72]....
        /*0590*/ 	.word	0x00004200
        /*0594*/ 	.word	0x00000000
        /*0598*/ 	.word	0x00000000
        /*059c*/ 	.short	0x0101
        /*059e*/ 	.byte	0xff
	.zero		1


	//   ....[73]....
        /*05a0*/ 	.word	0x00004520
        /*05a4*/ 	.word	0x000000ff
        /*05a8*/ 	.word	0x00000098
        /*05ac*/ 	.short	0x010a
        /*05ae*/ 	.byte	0x04
	.zero		1


	//   ....[74]....
        /*05b0*/ 	.word	0x00004720
        /*05b4*/ 	.word	0x000000ff
        /*05b8*/ 	.word	0x00000070
        /*05bc*/ 	.short	0x010a
        /*05be*/ 	.byte	0x04
	.zero		1


	//   ....[75]....
        /*05c0*/ 	.word	0x00004890
        /*05c4*/ 	.word	0x000000ff
        /*05c8*/ 	.word	0x00000050
        /*05cc*/ 	.short	0x010b
        /*05ce*/ 	.byte	0x04
	.zero		1


	//   ....[76]....
        /*05d0*/ 	.word	0x000048a0
        /*05d4*/ 	.word	0x000000ff
        /*05d8*/ 	.word	0x00000000
        /*05dc*/ 	.short	0x0101
        /*05de*/ 	.byte	0x06
	.zero		1


	//   ....[77]....
        /*05e0*/ 	.word	0x000048b0
        /*05e4*/ 	.word	0x000000ff
        /*05e8*/ 	.word	0x00000078
        /*05ec*/ 	.short	0x010a
        /*05ee*/ 	.byte	0x04
	.zero		1


	//   ....[78]....
        /*05f0*/ 	.word	0x00004a00
        /*05f4*/ 	.word	0x000000ff
        /*05f8*/ 	.word	0x00000058
        /*05fc*/ 	.short	0x010b
        /*05fe*/ 	.byte	0x04
	.zero		1


	//   ....[79]....
        /*0600*/ 	.word	0x00004a10
        /*0604*/ 	.word	0x000000ff
        /*0608*/ 	.word	0x00000000
        /*060c*/ 	.short	0x0101
        /*060e*/ 	.byte	0x06
	.zero		1


	//   ....[80]....
        /*0610*/ 	.word	0x00004a20
        /*0614*/ 	.word	0x000000ff
        /*0618*/ 	.word	0x00000080
        /*061c*/ 	.short	0x010a
        /*061e*/ 	.byte	0x04
	.zero		1


	//   ....[81]....
        /*0620*/ 	.word	0x00004ba0
        /*0624*/ 	.word	0x000000ff
        /*0628*/ 	.word	0x00000060
        /*062c*/ 	.short	0x010b
        /*062e*/ 	.byte	0x04
	.zero		1


	//   ....[82]....
        /*0630*/ 	.word	0x00004be0
        /*0634*/ 	.word	0x000000ff
        /*0638*/ 	.word	0x00000000
        /*063c*/ 	.short	0x0101
        /*063e*/ 	.byte	0x06
	.zero		1


	//   ....[83]....
        /*0640*/ 	.word	0x00004c20
        /*0644*/ 	.word	0x000000ff
        /*0648*/ 	.word	0x00000088
        /*064c*/ 	.short	0x010a
        /*064e*/ 	.byte	0x04
	.zero		1


	//   ....[84]....
        /*0650*/ 	.word	0x00004e60
        /*0654*/ 	.word	0x000000ff
        /*0658*/ 	.word	0x00000068
        /*065c*/ 	.short	0x010b
        /*065e*/ 	.byte	0x04
	.zero		1


	//   ....[85]....
        /*0660*/ 	.word	0x00004e80
        /*0664*/ 	.word	0x000000ff
        /*0668*/ 	.word	0x00000000
        /*066c*/ 	.short	0x0101
        /*066e*/ 	.byte	0x05
	.zero		1


	//   ....[86]....
        /*0670*/ 	.word	0x00004eb0
        /*0674*/ 	.word	0x000000ff
        /*0678*/ 	.word	0x00000070
        /*067c*/ 	.short	0x010a
        /*067e*/ 	.byte	0x04
	.zero		1


	//   ....[87]....
        /*0680*/ 	.word	0x00004ed0
        /*0684*/ 	.word	0x000000ff
        /*0688*/ 	.word	0x00000078
        /*068c*/ 	.short	0x010a
        /*068e*/ 	.byte	0x04
	.zero		1


	//   ....[88]....
        /*0690*/ 	.word	0x00004ef0
        /*0694*/ 	.word	0x000000ff
        /*0698*/ 	.word	0x00000080
        /*069c*/ 	.short	0x010a
        /*069e*/ 	.byte	0x04
	.zero		1


	//   ....[89]....
        /*06a0*/ 	.word	0x00004f30
        /*06a4*/ 	.word	0x00000000
        /*06a8*/ 	.word	0x00000088
        /*06ac*/ 	.short	0x010a
        /*06ae*/ 	.byte	0xff
	.zero		1


	//   ....[90]....
        /*06b0*/ 	.word	0x00005260
        /*06b4*/ 	.word	0x00000000
        /*06b8*/ 	.word	0x000000a0
        /*06bc*/ 	.short	0x010a
        /*06be*/ 	.byte	0xff
	.zero		1


	//   ....[91]....
        /*06c0*/ 	.word	0x00005370
        /*06c4*/ 	.word	0x00000000
        /*06c8*/ 	.word	0x00000000
        /*06cc*/ 	.short	0x0101
        /*06ce*/ 	.byte	0xff
	.zero		1


	//   ....[92]....
        /*06d0*/ 	.word	0x00005dc0
        /*06d4*/ 	.word	0x000000ff
        /*06d8*/ 	.word	0x00000050
        /*06dc*/ 	.short	0x010a
        /*06de*/ 	.byte	0x30
	.zero		1


	//   ....[93]....
        /*06e0*/ 	.word	0x00005e00
        /*06e4*/ 	.word	0x00000040
        /*06e8*/ 	.word	0x000000c0
        /*06ec*/ 	.short	0x010a
        /*06ee*/ 	.byte	0xff
	.zero		1


	//   ....[94]....
        /*06f0*/ 	.word	0x00005ef0
        /*06f4*/ 	.word	0x000000ff
        /*06f8*/ 	.word	0x00000050
        /*06fc*/ 	.short	0x010a
        /*06fe*/ 	.byte	0x30
	.zero		1


	//   ....[95]....
        /*0700*/ 	.word	0x00005fe0
        /*0704*/ 	.word	0x00000040
        /*0708*/ 	.word	0x000000c0
        /*070c*/ 	.short	0x010a
        /*070e*/ 	.byte	0xff
	.zero		1


	//   ....[96]....
        /*0710*/ 	.word	0x00006ab0
        /*0714*/ 	.word	0x00000000
        /*0718*/ 	.word	0x00000000
        /*071c*/ 	.short	0x0101
        /*071e*/ 	.byte	0xff
	.zero		1


	//   ....[97]....
        /*0720*/ 	.word	0x00006ac0
        /*0724*/ 	.word	0x00000002
        /*0728*/ 	.word	0x00000050
        /*072c*/ 	.short	0x010a
        /*072e*/ 	.byte	0xff
	.zero		1


	//   ....[98]....
        /*0730*/ 	.word	0x00006ba0
        /*0734*/ 	.word	0x00000002
        /*0738*/ 	.word	0x00000050
        /*073c*/ 	.short	0x010a
        /*073e*/ 	.byte	0xff
	.zero		1


	//   ....[99]....
        /*0740*/ 	.word	0x00007700
        /*0744*/ 	.word	0x00000048
        /*0748*/ 	.word	0x00000000
        /*074c*/ 	.short	0x0101
        /*074e*/ 	.byte	0xff
	.zero		1


	//   ....[100]....
        /*0750*/ 	.word	0x00007720
        /*0754*/ 	.word	0x00000000
        /*0758*/ 	.word	0x00000050
        /*075c*/ 	.short	0x010a
        /*075e*/ 	.byte	0xff
	.zero		1


	//   ....[101]....
        /*0760*/ 	.word	0x000077f0
        /*0764*/ 	.word	0x00000000
        /*0768*/ 	.word	0x00000050
        /*076c*/ 	.short	0x010a
        /*076e*/ 	.byte	0xff
	.zero		1


	//   ....[102]....
        /*0770*/ 	.word	0x00008350
        /*0774*/ 	.word	0x00000048
        /*0778*/ 	.word	0x00000000
        /*077c*/ 	.short	0x0101
        /*077e*/ 	.byte	0xff
	.zero		1


	//   ....[103]....
        /*0780*/ 	.word	0x00008370
        /*0784*/ 	.word	0x00000000
        /*0788*/ 	.word	0x00000050
        /*078c*/ 	.short	0x010a
        /*078e*/ 	.byte	0xff
	.zero		1


	//   ....[104]....
        /*0790*/ 	.word	0x00008440
        /*0794*/ 	.word	0x00000000
        /*0798*/ 	.word	0x00000050
        /*079c*/ 	.short	0x010a
        /*079e*/ 	.byte	0xff
	.zero		1


	//   ....[105]....
        /*07a0*/ 	.word	0x00008780
        /*07a4*/ 	.word	0x000000ff
        /*07a8*/ 	.word	0x00000000
        /*07ac*/ 	.short	0x0101
        /*07ae*/ 	.byte	0x05
	.zero		1


	//   ....[106]....
        /*07b0*/ 	.word	0x00009000
        /*07b4*/ 	.word	0x00000000
        /*07b8*/ 	.word	0x00000000
        /*07bc*/ 	.short	0x0101
        /*07be*/ 	.byte	0xff
	.zero		1


	//   ....[107]....
        /*07c0*/ 	.word	0x00009270
        /*07c4*/ 	.word	0x000000ff
        /*07c8*/ 	.word	0x00000000
        /*07cc*/ 	.short	0x0101
        /*07ce*/ 	.byte	0x04
	.zero		1


	//   ....[108]....
        /*07d0*/ 	.word	0x00009290
        /*07d4*/ 	.word	0x00000002
        /*07d8*/ 	.word	0x00000110
        /*07dc*/ 	.short	0x010a
        /*07de*/ 	.byte	0xff
	.zero		1


	//   ....[109]....
        /*07e0*/ 	.word	0x000092f0
        /*07e4*/ 	.word	0x00000002
        /*07e8*/ 	.word	0x00000028
        /*07ec*/ 	.short	0x010a
        /*07ee*/ 	.byte	0xff
	.zero		1


	//   ....[110]....
        /*07f0*/ 	.word	0x00009350
        /*07f4*/ 	.word	0x00000002
        /*07f8*/ 	.word	0x00000028
        /*07fc*/ 	.short	0x010a
        /*07fe*/ 	.byte	0xff
	.zero		1


	//   ....[111]....
        /*0800*/ 	.word	0x000093a0
        /*0804*/ 	.word	0x00000002
        /*0808*/ 	.word	0x000000a0
        /*080c*/ 	.short	0x010a
        /*080e*/ 	.byte	0xff
	.zero		1


	//   ....[112]....
        /*0810*/ 	.word	0x00009400
        /*0814*/ 	.word	0x00000000
        /*0818*/ 	.word	0x00000000
        /*081c*/ 	.short	0x010a
        /*081e*/ 	.byte	0xff
	.zero		1


	//   ....[113]....
        /*0820*/ 	.word	0x00009460
        /*0824*/ 	.word	0x00000000
        /*0828*/ 	.word	0x00000000
        /*082c*/ 	.short	0x010a
        /*082e*/ 	.byte	0xff
	.zero		1


	//   ....[114]....
        /*0830*/ 	.word	0x000094c0
        /*0834*/ 	.word	0x00000000
        /*0838*/ 	.word	0x00000000
        /*083c*/ 	.short	0x010a
        /*083e*/ 	.byte	0xff
	.zero		1


	//   ....[115]....
        /*0840*/ 	.word	0x00009520
        /*0844*/ 	.word	0x00000000
        /*0848*/ 	.word	0x00000000
        /*084c*/ 	.short	0x010a
        /*084e*/ 	.byte	0xff
	.zero		1


	//   ....[116]....
        /*0850*/ 	.word	0x00009570
        /*0854*/ 	.word	0x00000000
        /*0858*/ 	.word	0x00000100
        /*085c*/ 	.short	0x010a
        /*085e*/ 	.byte	0xff
	.zero		1


	//   ....[117]....
        /*0860*/ 	.word	0x000095d0
        /*0864*/ 	.word	0x00000000
        /*0868*/ 	.word	0x000000b0
        /*086c*/ 	.short	0x010a
        /*086e*/ 	.byte	0xff
	.zero		1


	//   ....[118]....
        /*0870*/ 	.word	0x00009620
        /*0874*/ 	.word	0x00000000
        /*0878*/ 	.word	0x000000a0
        /*087c*/ 	.short	0x010a
        /*087e*/ 	.byte	0xff
	.zero		1


	//   ....[119]....
        /*0880*/ 	.word	0x00009680
        /*0884*/ 	.word	0x00000000
        /*0888*/ 	.word	0x000000b0
        /*088c*/ 	.short	0x010a
        /*088e*/ 	.byte	0xff
	.zero		1


	//   ....[120]....
        /*0890*/ 	.word	0x000096d0
        /*0894*/ 	.word	0x00000000
        /*0898*/ 	.word	0x000000a0
        /*089c*/ 	.short	0x010a
        /*089e*/ 	.byte	0xff
	.zero		1


	//   ....[121]....
        /*08a0*/ 	.word	0x00009730
        /*08a4*/ 	.word	0x00000002
        /*08a8*/ 	.word	0x000000e0
        /*08ac*/ 	.short	0x010a
        /*08ae*/ 	.byte	0xff
	.zero		1


	//   ....[122]....
        /*08b0*/ 	.word	0x00009790
        /*08b4*/ 	.word	0x00000000
        /*08b8*/ 	.word	0x00000000
        /*08bc*/ 	.short	0x010a
        /*08be*/ 	.byte	0xff
	.zero		1


	//   ....[123]....
        /*08c0*/ 	.word	0x000097f0
        /*08c4*/ 	.word	0x00000000
        /*08c8*/ 	.word	0x00000000
        /*08cc*/ 	.short	0x010a
        /*08ce*/ 	.byte	0xff
	.zero		1


	//   ....[124]....
        /*08d0*/ 	.word	0x00009850
        /*08d4*/ 	.word	0x00000000
        /*08d8*/ 	.word	0x00000000
        /*08dc*/ 	.short	0x010a
        /*08de*/ 	.byte	0xff
	.zero		1


	//   ....[125]....
        /*08e0*/ 	.word	0x000098b0
        /*08e4*/ 	.word	0x00000000
        /*08e8*/ 	.word	0x00000000
        /*08ec*/ 	.short	0x010a
        /*08ee*/ 	.byte	0xff
	.zero		1


	//   ....[126]....
        /*08f0*/ 	.word	0x00009910
        /*08f4*/ 	.word	0x00000000
        /*08f8*/ 	.word	0x00000000
        /*08fc*/ 	.short	0x010a
        /*08fe*/ 	.byte	0xff
	.zero		1


	//   ....[127]....
        /*0900*/ 	.word	0x00009960
        /*0904*/ 	.word	0x00000000
        /*0908*/ 	.word	0x000000a0
        /*090c*/ 	.short	0x010a
        /*090e*/ 	.byte	0xff
	.zero		1


	//   ....[128]....
        /*0910*/ 	.word	0x000099c0
        /*0914*/ 	.word	0x00000000
        /*0918*/ 	.word	0x00000098
        /*091c*/ 	.short	0x010a
        /*091e*/ 	.byte	0xff
	.zero		1


	//   ....[129]....
        /*0920*/ 	.word	0x00009a20
        /*0924*/ 	.word	0x00000000
        /*0928*/ 	.word	0x00000070
        /*092c*/ 	.short	0x010a
        /*092e*/ 	.byte	0xff
	.zero		1


	//   ....[130]....
        /*0930*/ 	.word	0x00009a80
        /*0934*/ 	.word	0x00000000
        /*0938*/ 	.word	0x00000078
        /*093c*/ 	.short	0x010a
        /*093e*/ 	.byte	0xff
	.zero		1


	//   ....[131]....
        /*0940*/ 	.word	0x00009ae0
        /*0944*/ 	.word	0x00000000
        /*0948*/ 	.word	0x00000080
        /*094c*/ 	.short	0x010a
        /*094e*/ 	.byte	0xff
	.zero		1


	//   ....[132]....
        /*0950*/ 	.word	0x00009b40
        /*0954*/ 	.word	0x00000000
        /*0958*/ 	.word	0x00000088
        /*095c*/ 	.short	0x010a
        /*095e*/ 	.byte	0xff
	.zero		1


	//   ....[133]....
        /*0960*/ 	.word	0x00009ba0
        /*0964*/ 	.word	0x00000000
        /*0968*/ 	.word	0x00000070
        /*096c*/ 	.short	0x010a
        /*096e*/ 	.byte	0xff
	.zero		1


	//   ....[134]....
        /*0970*/ 	.word	0x00009c00
        /*0974*/ 	.word	0x00000000
        /*0978*/ 	.word	0x00000078
        /*097c*/ 	.short	0x010a
        /*097e*/ 	.byte	0xff
	.zero		1


	//   ....[135]....
        /*0980*/ 	.word	0x00009c60
        /*0984*/ 	.word	0x00000000
        /*0988*/ 	.word	0x00000080
        /*098c*/ 	.short	0x010a
        /*098e*/ 	.byte	0xff
	.zero		1


	//   ....[136]....
        /*0990*/ 	.word	0x00009cb0
        /*0994*/ 	.word	0x00000000
        /*0998*/ 	.word	0x000000a0
        /*099c*/ 	.short	0x010a
        /*099e*/ 	.byte	0xff
	.zero		1


	//   ....[137]....
        /*09a0*/ 	.word	0x00009d10
        /*09a4*/ 	.word	0x00000002
        /*09a8*/ 	.word	0x00000050
        /*09ac*/ 	.short	0x010a
        /*09ae*/ 	.byte	0xff
	.zero		1


	//   ....[138]....
        /*09b0*/ 	.word	0x00009d60
        /*09b4*/ 	.word	0x00000040
        /*09b8*/ 	.word	0x000000c0
        /*09bc*/ 	.short	0x010a
        /*09be*/ 	.byte	0xff
	.zero		1


	//   ....[139]....
        /*09c0*/ 	.word	0x00009db0
        /*09c4*/ 	.word	0x00000002
        /*09c8*/ 	.word	0x00000050
        /*09cc*/ 	.short	0x010a
        /*09ce*/ 	.byte	0xff
	.zero		1


	//   ....[140]....
        /*09d0*/ 	.word	0x00009e00
        /*09d4*/ 	.word	0x00000000
        /*09d8*/ 	.word	0x00000050
        /*09dc*/ 	.short	0x010a
        /*09de*/ 	.byte	0xff
	.zero		1


	//   ....[141]....
        /*09e0*/ 	.word	0x00009e50
        /*09e4*/ 	.word	0x00000000
        /*09e8*/ 	.word	0x00000050
        /*09ec*/ 	.short	0x010a
        /*09ee*/ 	.byte	0xff
	.zero		1


	//----- nvinfo : EIATTR_NUM_MBARRIERS
	.align		4
.L_47:
        /*09f0*/ 	.byte	0x03, 0x38
        /*09f2*/ 	.short	0x0024


	//----- nvinfo : EIATTR_EXIT_INSTR_OFFSETS
	.align		4
        /*09f4*/ 	.byte	0x04, 0x1c
        /*09f6*/ 	.short	(.L_49 - .L_48)


	//   ....[0]....
.L_48:
        /*09f8*/ 	.word	0x00002af0


	//   ....[1]....
        /*09fc*/ 	.word	0x00002ff0


	//   ....[2]....
        /*0a00*/ 	.word	0x00003050


	//   ....[3]....
        /*0a04*/ 	.word	0x00003f60


	//   ....[4]....
        /*0a08*/ 	.word	0x00004f60


	//   ....[5]....
        /*0a0c*/ 	.word	0x00004fa0


	//   ....[6]....
        /*0a10*/ 	.word	0x00009160


	//   ....[7]....
        /*0a14*/ 	.word	0x000091e0


	//   ....[8]....
        /*0a18*/ 	.word	0x00009210


	//   ....[9]....
        /*0a1c*/ 	.word	0x00009280


	//----- nvinfo : EIATTR_MAX_THREADS
	.align		4
.L_49:
        /*0a20*/ 	.byte	0x04, 0x05
        /*0a22*/ 	.short	(.L_51 - .L_50)
.L_50:
        /*0a24*/ 	.word	0x00000100
        /*0a28*/ 	.word	0x00000001
        /*0a2c*/ 	.word	0x00000001


	//----- nvinfo : EIATTR_CRS_STACK_SIZE
	.align		4
.L_51:
        /*0a30*/ 	.byte	0x04, 0x1e
        /*0a32*/ 	.short	(.L_53 - .L_52)
.L_52:
        /*0a34*/ 	.word	0x00000000


	//----- nvinfo : EIATTR_CBANK_PARAM_SIZE
	.align		4
.L_53:
        /*0a38*/ 	.byte	0x03, 0x19
        /*0a3a*/ 	.short	0x0800


	//----- nvinfo : EIATTR_PARAM_CBANK
	.align		4
        /*0a3c*/ 	.byte	0x04, 0x0a
        /*0a3e*/ 	.short	(.L_55 - .L_54)
	.align		4
.L_54:
        /*0a40*/ 	.word	index@(.nv.constant0._ZN7cutlass13device_kernelINS_4gemm6kernel13GemmUniversalIN4cute5tupleIJiiiiEEENS1_10collective13CollectiveMmaINS1_35MainloopSm100TmaUmmaWarpSpecializedILi5ELi2ELi4ENS5_IJNS4_1CILi1EEENSA_ILi8EEESB_EEEEENS5_IJNSA_ILi128EEESF_NSA_ILi64EEEEEENS_6half_tENS5_IJSB_llEEESI_SJ_NS4_8TiledMMAINS4_8MMA_AtomIJNS4_20SM100_MMA_F16BF16_SSISI_SI_fLi128ELi128ELNS4_4UMMA5MajorE1ELSO_1ELNSN_7ScaleInE0ELSP_0EEEEEENS4_6LayoutINS5_IJSB_SB_SB_EEENS5_IJNSA_ILi0EEESU_SU_EEEEENS5_IJNS4_10UnderscoreESX_SX_EEEEENS4_23SM90_TMA_LOAD_MULTICASTENS4_14ComposedLayoutINS4_7SwizzleILi3ELi4ELi3EEENS4_18smem_ptr_flag_bitsILi16EEENSS_INS5_IJSG_SC_EEENS5_IJSB_SG_EEEEEEEvNS4_8identityENS4_13SM90_TMA_LOADES19_vS1A_EENS_8epilogue10collective18CollectiveEpilogueINS1D_23Sm100TmaWarpSpecializedILi4ELi2ELi32ELb1ELb0EEEJSH_NS5_IJNSS_ISF_SB_EENSS_INSA_ILi32EEESB_EEEEESI_NS5_IJlSB_lEEESI_S1M_NS1D_6fusion15FusionCallbacksIS1H_NS1N_17LinearCombinationISI_fSI_fLNS_15FloatRoundStyleE2EEESH_S1L_JEEENS4_5SM1004TMEM4LOAD26SM100_TMEM_LOAD_32dp32b32xES1B_NS11_INS12_ILi2ELi4ELi3EEES15_NSS_INS5_IJSC_S1J_EEENS5_IJS1J_SB_EEEEEEENS4_39AutoVectorizingCopyWithAssumedAlignmentILi128EEENS4_14SM90_TMA_STOREES21_S23_S23_EEEvvEEEEvNT_6ParamsE)
        /*0a44*/ 	.short	0x0380
        /*0a46*/ 	.short	0x0800


	//----- nvinfo : EIATTR_SW_WAR
	.align		4
.L_55:
        /*0a48*/ 	.byte	0x04, 0x36
        /*0a4a*/ 	.short	(.L_57 - .L_56)
.L_56:
        /*0a4c*/ 	.word	0x00000008
.L_57:


//--------------------- .nv.callgraph             --------------------------
	.section	.nv.callgraph,"",@"SHT_CUDA_CALLGRAPH"
	.align	4
	.sectionentsize	8
	.align		4
        /*0000*/ 	.word	0x00000000
	.align		4
        /*0004*/ 	.word	0xffffffff
	.align		4
        /*0008*/ 	.word	index@(_ZN7cutlass13device_kernelINS_4gemm6kernel13GemmUniversalIN4cute5tupleIJiiiiEEENS1_10collective13CollectiveMmaINS1_35MainloopSm100TmaUmmaWarpSpecializedILi5ELi2ELi4ENS5_IJNS4_1CILi1EEENSA_ILi8EEESB_EEEEENS5_IJNSA_ILi128EEESF_NSA_ILi64EEEEEENS_6half_tENS5_IJSB_llEEESI_SJ_NS4_8TiledMMAINS4_8MMA_AtomIJNS4_20SM100_MMA_F16BF16_SSISI_SI_fLi128ELi128ELNS4_4UMMA5MajorE1ELSO_1ELNSN_7ScaleInE0ELSP_0EEEEEENS4_6LayoutINS5_IJSB_SB_SB_EEENS5_IJNSA_ILi0EEESU_SU_EEEEENS5_IJNS4_10UnderscoreESX_SX_EEEEENS4_23SM90_TMA_LOAD_MULTICASTENS4_14ComposedLayoutINS4_7SwizzleILi3ELi4ELi3EEENS4_18smem_ptr_flag_bitsILi16EEENSS_INS5_IJSG_SC_EEENS5_IJSB_SG_EEEEEEEvNS4_8identityENS4_13SM90_TMA_LOADES19_vS1A_EENS_8epilogue10collective18CollectiveEpilogueINS1D_23Sm100TmaWarpSpecializedILi4ELi2ELi32ELb1ELb0EEEJSH_NS5_IJNSS_ISF_SB_EENSS_INSA_ILi32EEESB_EEEEESI_NS5_IJlSB_lEEESI_S1M_NS1D_6fusion15FusionCallbacksIS1H_NS1N_17LinearCombinationISI_fSI_fLNS_15FloatRoundStyleE2EEESH_S1L_JEEENS4_5SM1004TMEM4LOAD26SM100_TMEM_LOAD_32dp32b32xES1B_NS11_INS12_ILi2ELi4ELi3EEES15_NSS_INS5_IJSC_S1J_EEENS5_IJS1J_SB_EEEEEEENS4_39AutoVectorizingCopyWithAssumedAlignmentILi128EEENS4_14SM90_TMA_STOREES21_S23_S23_EEEvvEEEEvNT_6ParamsE)
	.align		4
        /*000c*/ 	.word	index@(__assertfail)
	.align		4
        /*0010*/ 	.word	0x00000000
	.align		4
        /*0014*/ 	.word	0xfffffffe
	.align		4
        /*0018*/ 	.word	0x00000000
	.align		4
        /*001c*/ 	.word	0xfffffffd
	.align		4
        /*0020*/ 	.word	0x00000000
	.align		4
        /*0024*/ 	.word	0xfffffffc


//--------------------- .nv.constant4             --------------------------
	.section	.nv.constant4,"a",@progbits
	.align	8
	.align		8
.nv.constant4:
        /*0000*/ 	.dword	__assertfail
	.align		8
        /*0008*/ 	.dword	__unnamed_1
	.align		8
        /*0010*/ 	.dword	__unnamed_2
	.align		8
        /*0018*/ 	.dword	_ZN40_INTERNAL_a8467634_4_k_cu_8ee8d988_396174cuda3std3__45__cpo5beginE
	.align		8
        /*0020*/ 	.dword	_ZN40_INTERNAL_a8467634_4_k_cu_8ee8d988_396174cuda3std3__45__cpo3endE
	.align		8
        /*0028*/ 	.dword	_ZN40_INTERNAL_a8467634_4_k_cu_8ee8d988_396174cuda3std3__45__cpo6cbeginE
	.align		8
        /*0030*/ 	.dword	_ZN40_INTERNAL_a8467634_4_k_cu_8ee8d988_396174cuda3std3__45__cpo4cendE
	.align		8
        /*0038*/ 	.dword	_ZN40_INTERNAL_a8467634_4_k_cu_8ee8d988_396174cuda3std3__442_GLOBAL__N__a8467634_4_k_cu_8ee8d988_396176ignoreE
	.align		8
        /*0040*/ 	.dword	_ZN40_INTERNAL_a8467634_4_k_cu_8ee8d988_396174cuda3std3__419piecewise_constructE
	.align		8
        /*0048*/ 	.dword	_ZN40_INTERNAL_a8467634_4_k_cu_8ee8d988_396174cuda3std3__48in_placeE
	.align		8
        /*0050*/ 	.dword	_ZN40_INTERNAL_a8467634_4_k_cu_8ee8d988_396174cuda3std6ranges3__45__cpo4swapE
	.align		8
        /*0058*/ 	.dword	_ZN40_INTERNAL_a8467634_4_k_cu_8ee8d988_396174cuda3std6ranges3__45__cpo9iter_moveE
	.align		8
        /*0060*/ 	.dword	_ZN40_INTERNAL_a8467634_4_k_cu_8ee8d988_396174cute7productE
	.align		8
        /*0068*/ 	.dword	_ZN40_INTERNAL_a8467634_4_k_cu_8ee8d988_396174cute1_E
	.align		8
        /*0070*/ 	.dword	$str$25
	.align		8
        /*0078*/ 	.dword	$str$26
	.align		8
        /*0080*/ 	.dword	$str$27
	.align		8
        /*0088*/ 	.dword	$str$28


//--------------------- .text._ZN7cutlass13device_kernelINS_4gemm6kernel13GemmUniversalIN4cute5tupleIJiiiiEEENS1_10collective13CollectiveMmaINS1_35MainloopSm100TmaUmmaWarpSpecializedILi5ELi2ELi4ENS5_IJNS4_1CILi1EEENSA_ILi8EEESB_EEEEENS5_IJNSA_ILi128EEESF_NSA_ILi64EEEEEENS_6half_tENS5_IJSB_llEEESI_SJ_NS4_8TiledMMAINS4_8MMA_AtomIJNS4_20SM100_MMA_F16BF16_SSISI_SI_fLi128ELi128ELNS4_4UMMA5MajorE1ELSO_1ELNSN_7ScaleInE0ELSP_0EEEEEENS4_6LayoutINS5_IJSB_SB_SB_EEENS5_IJNSA_ILi0EEESU_SU_EEEEENS5_IJNS4_10UnderscoreESX_SX_EEEEENS4_23SM90_TMA_LOAD_MULTICASTENS4_14ComposedLayoutINS4_7SwizzleILi3ELi4ELi3EEENS4_18smem_ptr_flag_bitsILi16EEENSS_INS5_IJSG_SC_EEENS5_IJSB_SG_EEEEEEEvNS4_8identityENS4_13SM90_TMA_LOADES19_vS1A_EENS_8epilogue10collective18CollectiveEpilogueINS1D_23Sm100TmaWarpSpecializedILi4ELi2ELi32ELb1ELb0EEEJSH_NS5_IJNSS_ISF_SB_EENSS_INSA_ILi32EEESB_EEEEESI_NS5_IJlSB_lEEESI_S1M_NS1D_6fusion15FusionCallbacksIS1H_NS1N_17LinearCombinationISI_fSI_fLNS_15FloatRoundStyleE2EEESH_S1L_JEEENS4_5SM1004TMEM4LOAD26SM100_TMEM_LOAD_32dp32b32xES1B_NS11_INS12_ILi2ELi4ELi3EEES15_NSS_INS5_IJSC_S1J_EEENS5_IJS1J_SB_EEEEEEENS4_39AutoVectorizingCopyWithAssumedAlignmentILi128EEENS4_14SM90_TMA_STOREES21_S23_S23_EEEvvEEEEvNT_6ParamsE --------------------------
	.section	.text._ZN7cutlass13device_kernelINS_4gemm6kernel13GemmUniversalIN4cute5tupleIJiiiiEEENS1_10collective13CollectiveMmaINS1_35MainloopSm100TmaUmmaWarpSpecializedILi5ELi2ELi4ENS5_IJNS4_1CILi1EEENSA_ILi8EEESB_EEEEENS5_IJNSA_ILi128EEESF_NSA_ILi64EEEEEENS_6half_tENS5_IJSB_llEEESI_SJ_NS4_8TiledMMAINS4_8MMA_AtomIJNS4_20SM100_MMA_F16BF16_SSISI_SI_fLi128ELi128ELNS4_4UMMA5MajorE1ELSO_1ELNSN_7ScaleInE0ELSP_0EEEEEENS4_6LayoutINS5_IJSB_SB_SB_EEENS5_IJNSA_ILi0EEESU_SU_EEEEENS5_IJNS4_10UnderscoreESX_SX_EEEEENS4_23SM90_TMA_LOAD_MULTICASTENS4_14ComposedLayoutINS4_7SwizzleILi3ELi4ELi3EEENS4_18smem_ptr_flag_bitsILi16EEENSS_INS5_IJSG_SC_EEENS5_IJSB_SG_EEEEEEEvNS4_8identityENS4_13SM90_TMA_LOADES19_vS1A_EENS_8epilogue10collective18CollectiveEpilogueINS1D_23Sm100TmaWarpSpecializedILi4ELi2ELi32ELb1ELb0EEEJSH_NS5_IJNSS_ISF_SB_EENSS_INSA_ILi32EEESB_EEEEESI_NS5_IJlSB_lEEESI_S1M_NS1D_6fusion15FusionCallbacksIS1H_NS1N_17LinearCombinationISI_fSI_fLNS_15FloatRoundStyleE2EEESH_S1L_JEEENS4_5SM1004TMEM4LOAD26SM100_TMEM_LOAD_32dp32b32xES1B_NS11_INS12_ILi2ELi4ELi3EEES15_NSS_INS5_IJSC_S1J_EEENS5_IJS1J_SB_EEEEEEENS4_39AutoVectorizingCopyWithAssumedAlignmentILi128EEENS4_14SM90_TMA_STOREES21_S23_S23_EEEvvEEEEvNT_6ParamsE,"ax",@progbits
	.align	128
.text._ZN7cutlass13device_kernelINS_4gemm6kernel13GemmUniversalIN4cute5tupleIJiiiiEEENS1_10collective13CollectiveMmaINS1_35MainloopSm100TmaUmmaWarpSpecializedILi5ELi2ELi4ENS5_IJNS4_1CILi1EEENSA_ILi8EEESB_EEEEENS5_IJNSA_ILi128EEESF_NSA_ILi64EEEEEENS_6half_tENS5_IJSB_llEEESI_SJ_NS4_8TiledMMAINS4_8MMA_AtomIJNS4_20SM100_MMA_F16BF16_SSISI_SI_fLi128ELi128ELNS4_4UMMA5MajorE1ELSO_1ELNSN_7ScaleInE0ELSP_0EEEEEENS4_6LayoutINS5_IJSB_SB_SB_EEENS5_IJNSA_ILi0EEESU_SU_EEEEENS5_IJNS4_10UnderscoreESX_SX_EEEEENS4_23SM90_TMA_LOAD_MULTICASTENS4_14ComposedLayoutINS4_7SwizzleILi3ELi4ELi3EEENS4_18smem_ptr_flag_bitsILi16EEENSS_INS5_IJSG_SC_EEENS5_IJSB_SG_EEEEEEEvNS4_8identityENS4_13SM90_TMA_LOADES19_vS1A_EENS_8epilogue10collective18CollectiveEpilogueINS1D_23Sm100TmaWarpSpecializedILi4ELi2ELi32ELb1ELb0EEEJSH_NS5_IJNSS_ISF_SB_EENSS_INSA_ILi32EEESB_EEEEESI_NS5_IJlSB_lEEESI_S1M_NS1D_6fusion15FusionCallbacksIS1H_NS1N_17LinearCombinationISI_fSI_fLNS_15FloatRoundStyleE2EEESH_S1L_JEEENS4_5SM1004TMEM4LOAD26SM100_TMEM_LOAD_32dp32b32xES1B_NS11_INS12_ILi2ELi4ELi3EEES15_NSS_INS5_IJSC_S1J_EEENS5_IJS1J_SB_EEEEEEENS4_39AutoVectorizingCopyWithAssumedAlignmentILi128EEENS4_14SM90_TMA_STOREES21_S23_S23_EEEvvEEEEvNT_6ParamsE:
        .type           _ZN7cutlass13device_kernelINS_4gemm6kernel13GemmUniversalIN4cute5tupleIJiiiiEEENS1_10collective13CollectiveMmaINS1_35MainloopSm100TmaUmmaWarpSpecializedILi5ELi2ELi4ENS5_IJNS4_1CILi1EEENSA_ILi8EEESB_EEEEENS5_IJNSA_ILi128EEESF_NSA_ILi64EEEEEENS_6half_tENS5_IJSB_llEEESI_SJ_NS4_8TiledMMAINS4_8MMA_AtomIJNS4_20SM100_MMA_F16BF16_SSISI_SI_fLi128ELi128ELNS4_4UMMA5MajorE1ELSO_1ELNSN_7ScaleInE0ELSP_0EEEEEENS4_6LayoutINS5_IJSB_SB_SB_EEENS5_IJNSA_ILi0EEESU_SU_EEEEENS5_IJNS4_10UnderscoreESX_SX_EEEEENS4_23SM90_TMA_LOAD_MULTICASTENS4_14ComposedLayoutINS4_7SwizzleILi3ELi4ELi3EEENS4_18smem_ptr_flag_bitsILi16EEENSS_INS5_IJSG_SC_EEENS5_IJSB_SG_EEEEEEEvNS4_8identityENS4_13SM90_TMA_LOADES19_vS1A_EENS_8epilogue10collective18CollectiveEpilogueINS1D_23Sm100TmaWarpSpecializedILi4ELi2ELi32ELb1ELb0EEEJSH_NS5_IJNSS_ISF_SB_EENSS_INSA_ILi32EEESB_EEEEESI_NS5_IJlSB_lEEESI_S1M_NS1D_6fusion15FusionCallbacksIS1H_NS1N_17LinearCombinationISI_fSI_fLNS_15FloatRoundStyleE2EEESH_S1L_JEEENS4_5SM1004TMEM4LOAD26SM100_TMEM_LOAD_32dp32b32xES1B_NS11_INS12_ILi2ELi4ELi3EEES15_NSS_INS5_IJSC_S1J_EEENS5_IJS1J_SB_EEEEEEENS4_39AutoVectorizingCopyWithAssumedAlignmentILi128EEENS4_14SM90_TMA_STOREES21_S23_S23_EEEvvEEEEvNT_6ParamsE,@function
        .size           _ZN7cutlass13device_kernelINS_4gemm6kernel13GemmUniversalIN4cute5tupleIJiiiiEEENS1_10collective13CollectiveMmaINS1_35MainloopSm100TmaUmmaWarpSpecializedILi5ELi2ELi4ENS5_IJNS4_1CILi1EEENSA_ILi8EEESB_EEEEENS5_IJNSA_ILi128EEESF_NSA_ILi64EEEEEENS_6half_tENS5_IJSB_llEEESI_SJ_NS4_8TiledMMAINS4_8MMA_AtomIJNS4_20SM100_MMA_F16BF16_SSISI_SI_fLi128ELi128ELNS4_4UMMA5MajorE1ELSO_1ELNSN_7ScaleInE0ELSP_0EEEEEENS4_6LayoutINS5_IJSB_SB_SB_EEENS5_IJNSA_ILi0EEESU_SU_EEEEENS5_IJNS4_10UnderscoreESX_SX_EEEEENS4_23SM90_TMA_LOAD_MULTICASTENS4_14ComposedLayoutINS4_7SwizzleILi3ELi4ELi3EEENS4_18smem_ptr_flag_bitsILi16EEENSS_INS5_IJSG_SC_EEENS5_IJSB_SG_EEEEEEEvNS4_8identityENS4_13SM90_TMA_LOADES19_vS1A_EENS_8epilogue10collective18CollectiveEpilogueINS1D_23Sm100TmaWarpSpecializedILi4ELi2ELi32ELb1ELb0EEEJSH_NS5_IJNSS_ISF_SB_EENSS_INSA_ILi32EEESB_EEEEESI_NS5_IJlSB_lEEESI_S1M_NS1D_6fusion15FusionCallbacksIS1H_NS1N_17LinearCombinationISI_fSI_fLNS_15FloatRoundStyleE2EEESH_S1L_JEEENS4_5SM1004TMEM4LOAD26SM100_TMEM_LOAD_32dp32b32xES1B_NS11_INS12_ILi2ELi4ELi3EEES15_NSS_INS5_IJSC_S1J_EEENS5_IJS1J_SB_EEEEEEENS4_39AutoVectorizingCopyWithAssumedAlignmentILi128EEENS4_14SM90_TMA_STOREES21_S23_S23_EEEvvEEEEvNT_6ParamsE,(.L_x_186 - _ZN7cutlass13device_kernelINS_4gemm6kernel13GemmUniversalIN4cute5tupleIJiiiiEEENS1_10collective13CollectiveMmaINS1_35MainloopSm100TmaUmmaWarpSpecializedILi5ELi2ELi4ENS5_IJNS4_1CILi1EEENSA_ILi8EEESB_EEEEENS5_IJNSA_ILi128EEESF_NSA_ILi64EEEEEENS_6half_tENS5_IJSB_llEEESI_SJ_NS4_8TiledMMAINS4_8MMA_AtomIJNS4_20SM100_MMA_F16BF16_SSISI_SI_fLi128ELi128ELNS4_4UMMA5MajorE1ELSO_1ELNSN_7ScaleInE0ELSP_0EEEEEENS4_6LayoutINS5_IJSB_SB_SB_EEENS5_IJNSA_ILi0EEESU_SU_EEEEENS5_IJNS4_10UnderscoreESX_SX_EEEEENS4_23SM90_TMA_LOAD_MULTICASTENS4_14ComposedLayoutINS4_7SwizzleILi3ELi4ELi3EEENS4_18smem_ptr_flag_bitsILi16EEENSS_INS5_IJSG_SC_EEENS5_IJSB_SG_EEEEEEEvNS4_8identityENS4_13SM90_TMA_LOADES19_vS1A_EENS_8epilogue10collective18CollectiveEpilogueINS1D_23Sm100TmaWarpSpecializedILi4ELi2ELi32ELb1ELb0EEEJSH_NS5_IJNSS_ISF_SB_EENSS_INSA_ILi32EEESB_EEEEESI_NS5_IJlSB_lEEESI_S1M_NS1D_6fusion15FusionCallbacksIS1H_NS1N_17LinearCombinationISI_fSI_fLNS_15FloatRoundStyleE2EEESH_S1L_JEEENS4_5SM1004TMEM4LOAD26SM100_TMEM_LOAD_32dp32b32xES1B_NS11_INS12_ILi2ELi4ELi3EEES15_NSS_INS5_IJSC_S1J_EEENS5_IJS1J_SB_EEEEEEENS4_39AutoVectorizingCopyWithAssumedAlignmentILi128EEENS4_14SM90_TMA_STOREES21_S23_S23_EEEvvEEEEvNT_6ParamsE)
        .other          _ZN7cutlass13device_kernelINS_4gemm6kernel13GemmUniversalIN4cute5tupleIJiiiiEEENS1_10collective13CollectiveMmaINS1_35MainloopSm100TmaUmmaWarpSpecializedILi5ELi2ELi4ENS5_IJNS4_1CILi1EEENSA_ILi8EEESB_EEEEENS5_IJNSA_ILi128EEESF_NSA_ILi64EEEEEENS_6half_tENS5_IJSB_llEEESI_SJ_NS4_8TiledMMAINS4_8MMA_AtomIJNS4_20SM100_MMA_F16BF16_SSISI_SI_fLi128ELi128ELNS4_4UMMA5MajorE1ELSO_1ELNSN_7ScaleInE0ELSP_0EEEEEENS4_6LayoutINS5_IJSB_SB_SB_EEENS5_IJNSA_ILi0EEESU_SU_EEEEENS5_IJNS4_10UnderscoreESX_SX_EEEEENS4_23SM90_TMA_LOAD_MULTICASTENS4_14ComposedLayoutINS4_7SwizzleILi3ELi4ELi3EEENS4_18smem_ptr_flag_bitsILi16EEENSS_INS5_IJSG_SC_EEENS5_IJSB_SG_EEEEEEEvNS4_8identityENS4_13SM90_TMA_LOADES19_vS1A_EENS_8epilogue10collective18CollectiveEpilogueINS1D_23Sm100TmaWarpSpecializedILi4ELi2ELi32ELb1ELb0EEEJSH_NS5_IJNSS_ISF_SB_EENSS_INSA_ILi32EEESB_EEEEESI_NS5_IJlSB_lEEESI_S1M_NS1D_6fusion15FusionCallbacksIS1H_NS1N_17LinearCombinationISI_fSI_fLNS_15FloatRoundStyleE2EEESH_S1L_JEEENS4_5SM1004TMEM4LOAD26SM100_TMEM_LOAD_32dp32b32xES1B_NS11_INS12_ILi2ELi4ELi3EEES15_NSS_INS5_IJSC_S1J_EEENS5_IJS1J_SB_EEEEEEENS4_39AutoVectorizingCopyWithAssumedAlignmentILi128EEENS4_14SM90_TMA_STOREES21_S23_S23_EEEvvEEEEvNT_6ParamsE,@"STO_CUDA_ENTRY STV_DEFAULT"
_ZN7cutlass13device_kernelINS_4gemm6kernel13GemmUniversalIN4cute5tupleIJiiiiEEENS1_10collective13CollectiveMmaINS1_35MainloopSm100TmaUmmaWarpSpecializedILi5ELi2ELi4ENS5_IJNS4_1CILi1EEENSA_ILi8EEESB_EEEEENS5_IJNSA_ILi128EEESF_NSA_ILi64EEEEEENS_6half_tENS5_IJSB_llEEESI_SJ_NS4_8TiledMMAINS4_8MMA_AtomIJNS4_20SM100_MMA_F16BF16_SSISI_SI_fLi128ELi128ELNS4_4UMMA5MajorE1ELSO_1ELNSN_7ScaleInE0ELSP_0EEEEEENS4_6LayoutINS5_IJSB_SB_SB_EEENS5_IJNSA_ILi0EEESU_SU_EEEEENS5_IJNS4_10UnderscoreESX_SX_EEEEENS4_23SM90_TMA_LOAD_MULTICASTENS4_14ComposedLayoutINS4_7SwizzleILi3ELi4ELi3EEENS4_18smem_ptr_flag_bitsILi16EEENSS_INS5_IJSG_SC_EEENS5_IJSB_SG_EEEEEEEvNS4_8identityENS4_13SM90_TMA_LOADES19_vS1A_EENS_8epilogue10collective18CollectiveEpilogueINS1D_23Sm100TmaWarpSpecializedILi4ELi2ELi32ELb1ELb0EEEJSH_NS5_IJNSS_ISF_SB_EENSS_INSA_ILi32EEESB_EEEEESI_NS5_IJlSB_lEEESI_S1M_NS1D_6fusion15FusionCallbacksIS1H_NS1N_17LinearCombinationISI_fSI_fLNS_15FloatRoundStyleE2EEESH_S1L_JEEENS4_5SM1004TMEM4LOAD26SM100_TMEM_LOAD_32dp32b32xES1B_NS11_INS12_ILi2ELi4ELi3EEES15_NSS_INS5_IJSC_S1J_EEENS5_IJS1J_SB_EEEEEEENS4_39AutoVectorizingCopyWithAssumedAlignmentILi128EEENS4_14SM90_TMA_STOREES21_S23_S23_EEEvvEEEEvNT_6ParamsE:
[----:B------:R-:W1:Y:S01]  /*0000*/  LDC R1, c[0x0][0x37c] ;  /* 0x0000df00ff017b82 */ /* 0x000e620000000800 */
[----:B------:R-:W2:Y:S01]  /*0010*/  S2R R101, SR_TID.X ;  /* 0x0000000000657919 */ /* 0x000ea20000002100 */
[----:B------:R-:W3:Y:S01]  /*0020*/  LDCU.64 UR6, c[0x0][0x890] ;  /* 0x00011200ff0677ac */ /* 0x000ee20008000a00 */
[----:B------:R-:W-:Y:S02]  /*0030*/  PRMT R88, RZ, 0x7610, R88 ;  /* 0x00007610ff587816 */ /* 0x000fe40000000058 */
[----:B------:R-:W-:Y:S01]  /*0040*/  ELECT P6, URZ, PT ;  /* 0x0000000000ff782f */ /* 0x000fe200038c0000 */
[----:B------:R-:W4:Y:S01]  /*0050*/  LDCU.64 UR46, c[0x0][0x358] ;  /* 0x00006b00ff2e77ac */ /* 0x000f220008000a00 */
[----:B---3--:R-:W-:-:S04]  /*0060*/  UISETP.NE.U32.AND UP0, UPT, UR6, URZ, UPT ;  /* 0x000000ff0600728c */ /* 0x008fc8000bf05070 */
[----:B------:R-:W-:Y:S01]  /*0070*/  UISETP.NE.AND.EX UP0, UPT, UR7, URZ, UPT, UP0 ;  /* 0x000000ff0700728c */ /* 0x000fe2000bf05300 */
[----:B--2---:R-:W-:-:S05]  /*0080*/  SHF.R.U32.HI R92, RZ, 0x5, R101 ;  /* 0x00000005ff5c7819 */ /* 0x004fca0000011665 */
[----:B------:R-:W2:Y:S02]  /*0090*/  SHFL.IDX PT, R0, R92, RZ, 0x1f ;  /* 0x00001fff5c007589 */ /* 0x000ea400000e0000 */
[----:B--2---:R-:W-:Y:S01]  /*00a0*/  R2UR UR5, R0 ;  /* 0x00000000000572ca */ /* 0x004fe200000e0000 */
[----:B-1--4-:R-:W-:-:S14]  /*00b0*/  BRA.U UP0, `(.L_x_0) ;  /* 0x00000001002c7547 */ /* 0x012fdc000b800000 */
[----:B------:R-:W1:Y:S02]  /*00c0*/  LDCU.64 UR8, c[0x0][0x888] ;  /* 0x00011100ff0877ac */ /* 0x000e640008000a00 */
[----:B-1----:R-:W-:-:S04]  /*00d0*/  UISETP.NE.U32.AND UP0, UPT, UR8, URZ, UPT ;  /* 0x000000ff0800728c */ /* 0x002fc8000bf05070 */
[----:B------:R-:W-:-:S09]  /*00e0*/  UISETP.NE.AND.EX UP0, UPT, UR9, URZ, UPT, UP0 ;  /* 0x000000ff0900728c */ /* 0x000fd2000bf05300 */
[----:B------:R-:W-:Y:S05]  /*00f0*/  BRA.U !UP0, `(.L_x_1) ;  /* 0x0000000108107547 */ /* 0x000fea000b800000 */
[----:B------:R-:W1:Y:S02]  /*0100*/  LDC.64 R2, c[0x0][0x888] ;  /* 0x00022200ff027b82 */ /* 0x000e640000000a00 */
[----:B-1----:R1:W5:Y:S01]  /*0110*/  LDG.E R49, desc[UR46][R2.64] ;  /* 0x0000002e02317981 */ /* 0x002362000c1e1900 */
[----:B------:R-:W-:Y:S01]  /*0120*/  HFMA2 R88, -RZ, RZ, 0, 5.9604644775390625e-08 ;  /* 0x00000001ff587431 */ /* 0x000fe200000001ff */
[----:B------:R-:W-:Y:S05]  /*0130*/  BRA `(.L_x_0) ;  /* 0x00000000000c7947 */ /* 0x000fea0003800000 */
.L_x_1:
[----:B------:R-:W1:Y:S01]  /*0140*/  LDCU UR4, c[0x0][0x880] ;  /* 0x00011000ff0477ac */ /* 0x000e620008000800 */
[----:B------:R-:W-:Y:S01]  /*0150*/  HFMA2 R88, -RZ, RZ, 0, 5.9604644775390625e-08 ;  /* 0x00000001ff587431 */ /* 0x000fe200000001ff */
[----:B-1----:R-:W-:Y:S02]  /*0160*/  MOV R49, UR4 ;  /* 0x0000000400317c02 */ /* 0x002fe40008000f00 */
.L_x_0:
[----:B------:R-:W2:Y:S02]  /*0170*/  LDCU.64 UR8, c[0x0][0x8b0] ;  /* 0x00011600ff0877ac */ /* 0x000ea40008000a00 */
[----:B--2---:R-:W-:-:S04]  /*0180*/  UISETP.NE.U32.AND UP0, UPT, UR8, URZ, UPT ;  /* 0x000000ff0800728c */ /* 0x004fc8000bf05070 */
[----:B------:R-:W-:-:S09]  /*0190*/  UISETP.NE.AND.EX UP0, UPT, UR9, URZ, UPT, UP0 ;  /* 0x000000ff0900728c */ /* 0x000fd2000bf05300 */
[----:B------:R-:W-:Y:S05]  /*01a0*/  BRA.U UP0, `(.L_x_2) ;  /* 0x0000000100247547 */ /* 0x000fea000b800000 */
[----:B------:R-:W2:Y:S02]  /*01b0*/  LDCU.64 UR8, c[0x0][0x8a8] ;  /* 0x00011500ff0877ac */ /* 0x000ea40008000a00 */
[----:B--2---:R-:W-:-:S04]  /*01c0*/  UISETP.NE.U32.AND UP0, UPT, UR8, URZ, UPT ;  /* 0x000000ff0800728c */ /* 0x004fc8000bf05070 */
[----:B------:R-:W-:-:S09]  /*01d0*/  UISETP.NE.AND.EX UP0, UPT, UR9, URZ, UPT, UP0 ;  /* 0x000000ff0900728c */ /* 0x000fd2000bf05300 */
[----:B------:R-:W-:Y:S05]  /*01e0*/  BRA.U !UP0, `(.L_x_3) ;  /* 0x00000001080c7547 */ /* 0x000fea000b800000 */
[----:B-1----:R-:W1:Y:S02]  /*01f0*/  LDC.64 R2, c[0x0][0x8a8] ;  /* 0x00022a00ff027b82 */ /* 0x002e640000000a00 */
[----:B-1----:R2:W5:Y:S01]  /*0200*/  LDG.E R47, desc[UR46][R2.64] ;  /* 0x0000002e022f7981 */ /* 0x002562000c1e1900 */
[----:B------:R-:W-:Y:S05]  /*0210*/  BRA `(.L_x_2) ;  /* 0x0000000000087947 */ /* 0x000fea0003800000 */
.L_x_3:
[----:B------:R-:W2:Y:S02]  /*0220*/  LDCU UR4, c[0x0][0x8a0] ;  /* 0x00011400ff0477ac */ /* 0x000ea40008000800 */
[----:B--2---:R-:W-:Y:S02]  /*0230*/  MOV R47, UR4 ;  /* 0x00000004002f7c02 */ /* 0x004fe40008000f00 */
.L_x_2:
[----:B------:R-:W-:Y:S01]  /*0240*/  IMAD.U32 R0, RZ, RZ, UR5 ;  /* 0x00000005ff007e24 */ /* 0x000fe2000f8e00ff */
[----:B------:R-:W-:Y:S04]  /*0250*/  BSSY.RECONVERGENT B0, `(.L_x_4) ;  /* 0x000000c000007945 */ /* 0x000fe80003800200 */
[C---:B------:R-:W-:Y:S02]  /*0260*/  ISETP.NE.OR P1, PT, R0.reuse, 0x1, !P6 ;  /* 0x000000010000780c */ /* 0x040fe40007725670 */
[----:B------:R-:W-:-:S11]  /*0270*/  ISETP.NE.OR P0, PT, R0, 0x3, !P6 ;  /* 0x000000030000780c */ /* 0x000fd60007705670 */
[----:B------:R-:W-:Y:S05]  /*0280*/  @P1 BRA `(.L_x_5) ;  /* 0x0000000000201947 */ /* 0x000fea0003800000 */
[----:B------:R-:W3:Y:S02]  /*0290*/  LDCU.64 UR8, c[0x0][0x348] ;  /* 0x00006900ff0877ac */ /* 0x000ee40008000a00 */
[----:B---3--:R-:W-:Y:S02]  /*02a0*/  UIADD3 UR10, UP1, UPT, UR8, 0x80, URZ ;  /* 0x00000080080a7890 */ /* 0x008fe4000ff3e0ff */
[----:B------:R-:W-:Y:S02]  /*02b0*/  UIADD3 UR8, UP0, UPT, UR8, 0x180, URZ ;  /* 0x0000018008087890 */ /* 0x000fe4000ff1e0ff */
[----:B------:R-:W-:Y:S02]  /*02c0*/  UIADD3.X UR11, UPT, UPT, URZ, UR9, URZ, UP1, !UPT ;  /* 0x00000009ff0b7290 */ /* 0x000fe40008ffe4ff */
[----:B------:R-:W-:-:S07]  /*02d0*/  UIADD3.X UR9, UPT, UPT, URZ, UR9, URZ, UP0, !UPT ;  /* 0x00000009ff097290 */ /* 0x000fce00087fe4ff */
[----:B------:R3:W-:Y:S02]  /*02e0*/  UTMACCTL.PF [UR10] ;  /* 0x000000000a0079b9 */ /* 0x0007e40008040000 */
[----:B------:R3:W-:Y:S02]  /*02f0*/  UTMACCTL.PF [UR8] ;  /* 0x00000000080079b9 */ /* 0x0007e40008040000 */
[----:B---3--:R-:W-:Y:S01]  /*0300*/  NOP ;  /* 0x0000000000007918 */ /* 0x008fe20000000000 */
.L_x_5:
[----:B------:R-:W-:Y:S05]  /*0310*/  BSYNC.RECONVERGENT B0 ;  /* 0x0000000000007941 */ /* 0x000fea0003800200 */
.L_x_4:
[----:B------:R-:W-:Y:S04]  /*0320*/  BSSY.RECONVERGENT B0, `(.L_x_6) ;  /* 0x000000a000007945 */ /* 0x000fe80003800200 */
        /* <DEDUP_REMOVED lines=9> */
.L_x_7:
[----:B------:R-:W-:Y:S05]  /*03c0*/  BSYNC.RECONVERGENT B0 ;  /* 0x0000000000007941 */ /* 0x000fea0003800200 */
.L_x_6:
[----:B------:R-:W3:Y:S01]  /*03d0*/  LDCU.64 UR8, c[0x0][0x888] ;  /* 0x00011100ff0877ac */ /* 0x000ee20008000a00 */
[----:B------:R-:W-:Y:S02]  /*03e0*/  UISETP.EQ.U32.AND UP1, UPT, UR6, URZ, UPT ;  /* 0x000000ff0600728c */ /* 0x000fe4000bf22070 */
[----:B------:R-:W-:Y:S02]  /*03f0*/  UPLOP3.LUT UP4, UPT, UPT, UPT, UPT, 0x80, 0x8 ;  /* 0x000000000008789c */ /* 0x000fe40003f8f070 */
[----:B---3--:R-:W-:-:S04]  /*0400*/  UISETP.NE.U32.AND UP0, UPT, UR8, URZ, UPT ;  /* 0x000000ff0800728c */ /* 0x008fc8000bf05070 */
[----:B------:R-:W-:-:S04]  /*0410*/  UISETP.NE.AND.EX UP0, UPT, UR9, URZ, UPT, UP0 ;  /* 0x000000ff0900728c */ /* 0x000fc8000bf05300 */
[----:B------:R-:W-:-:S04]  /*0420*/  UISETP.EQ.OR.EX UP2, UPT, UR7, URZ, !UP0, UP1 ;  /* 0x000000ff0700728c */ /* 0x000fc8000c742710 */
[----:B------:R-:W-:-:S05]  /*0430*/  UP2UR UR50, UPR, URZ, 0x4 ;  /* 0x00000004ff327883 */ /* 0x000fca0008000000 */
[----:B------:R-:W-:Y:S07]  /*0440*/  BRA.U !UP2, `(.L_x_8) ;  /* 0x000000010a207547 */ /* 0x000fee000b800000 */
[----:B------:R-:W-:Y:S01]  /*0450*/  UISETP.NE.U32.AND UP1, UPT, UR6, URZ, UPT ;  /* 0x000000ff0600728c */ /* 0x000fe2000bf25070 */
[----:B-----5:R-:W-:Y:S01]  /*0460*/  FSETP.NEU.AND P0, PT, R49, RZ, PT ;  /* 0x000000ff3100720b */ /* 0x020fe20003f0d000 */
[----:B------:R-:W-:Y:S02]  /*0470*/  USEL UR4, URZ, 0xffffffff, UP0 ;  /* 0xffffffffff047887 */ /* 0x000fe40008000000 */
[----:B------:R-:W-:-:S10]  /*0480*/  UISETP.NE.AND.EX UP1, UPT, UR7, URZ, UPT, UP1 ;  /* 0x000000ff0700728c */ /* 0x000fd4000bf25310 */
[----:B------:R-:W-:Y:S01]  /*0490*/  VOTEU.ANY UP0, P0 ;  /* 0x0000000000ff7886 */ /* 0x000fe20000000100 */
[----:B------:R-:W-:-:S04]  /*04a0*/  @!UP1 USEL UR4, URZ, 0xffffffff, UP0 ;  /* 0xffffffffff049887 */ /* 0x000fc80008000000 */
[----:B------:R-:W-:-:S04]  /*04b0*/  ULOP3.LUT UR4, UR4, 0x1, URZ, 0xc0, !UPT ;  /* 0x0000000104047892 */ /* 0x000fc8000f8ec0ff */
[----:B------:R-:W-:-:S11]  /*04c0*/  UISETP.NE.U32.AND UP4, UPT, UR4, 0x1, UPT ;  /* 0x000000010400788c */ /* 0x000fd6000bf85070 */
.L_x_8:
[----:B-12---:R-:W1:Y:S01]  /*04d0*/  SHFL.IDX PT, R2, R92, RZ, 0x1f ;  /* 0x00001fff5c027589 */ /* 0x006e6200000e0000 */
[----:B------:R-:W-:-:S04]  /*04e0*/  UISETP.NE.AND UP0, UPT, UR5, 0x2, UPT ;  /* 0x000000020500788c */ /* 0x000fc8000bf05270 */
[----:B------:R-:W-:Y:S01]  /*04f0*/  USEL UR7, URZ, 0x1, UP0 ;  /* 0x00000001ff077887 */ /* 0x000fe20008000000 */
[----:B-1----:R-:W-:-:S13]  /*0500*/  ISETP.NE.AND P0, PT, R2, RZ, PT ;  /* 0x000000ff0200720c */ /* 0x002fda0003f05270 */
[----:B------:R-:W-:Y:S05]  /*0510*/  @P0 BRA `(.L_x_9) ;  /* 0x0000000000600947 */ /* 0x000fea0003800000 */
[----:B------:R-:W1:Y:S01]  /*0520*/  S2UR UR8, SR_CgaCtaId ;  /* 0x00000000000879c3 */ /* 0x000e620000008800 */
[----:B------:R-:W-:Y:S01]  /*0530*/  UMOV UR9, 0x400 ;  /* 0x0000040000097882 */ /* 0x000fe20000000000 */
[----:B------:R-:W-:Y:S01]  /*0540*/  UMOV UR6, 0x1 ;  /* 0x0000000100067882 */ /* 0x000fe20000000000 */
[----:B------:R-:W-:Y:S01]  /*0550*/  UMOV UR4, 0x8 ;  /* 0x0000000800047882 */ /* 0x000fe20000000000 */
[----:B------:R-:W-:-:S04]  /*0560*/  UIADD3 UR10, UPT, UPT, -UR6, 0x100000, URZ ;  /* 0x00100000060a7890 */ /* 0x000fc8000fffe1ff */
[----:B------:R-:W-:Y:S02]  /*0570*/  USHF.L.U32 UR11, UR10, 0xb, URZ ;  /* 0x0000000b0a0b7899 */ /* 0x000fe400080006ff */
[----:B------:R-:W-:Y:S02]  /*0580*/  USHF.L.U32 UR10, UR10, 0x1, URZ ;  /* 0x000000010a0a7899 */ /* 0x000fe400080006ff */
[----:B------:R-:W-:-:S04]  /*0590*/  UIADD3 UR12, UPT, UPT, -UR4, 0x100000, URZ ;  /* 0x00100000040c7890 */ /* 0x000fc8000fffe1ff */
[----:B------:R-:W-:Y:S02]  /*05a0*/  USHF.L.U32 UR13, UR12, 0xb, URZ ;  /* 0x0000000b0c0d7899 */ /* 0x000fe400080006ff */
[----:B------:R-:W-:Y:S01]  /*05b0*/  USHF.L.U32 UR12, UR12, 0x1, URZ ;  /* 0x000000010c0c7899 */ /* 0x000fe200080006ff */
[----:B------:R-:W-:Y:S01]  /*05c0*/  ELECT P0, URZ, PT ;  /* 0x0000000000ff782f */ /* 0x000fe20003800000 */
[----:B-1----:R-:W-:Y:S01]  /*05d0*/  ULEA UR8, UR8, UR9, 0x18 ;  /* 0x0000000908087291 */ /* 0x002fe2000f8ec0ff */
[----:B------:R-:W1:Y:S11]  /*05e0*/  FENCE.VIEW.ASYNC.S ;  /* 0x00000000000073c6 */ /* 0x000e760000000000 */
[----:B-1----:R1:W2:Y:S01]  /*05f0*/  SYNCS.EXCH.64 URZ, [UR8], UR10 ;  /* 0x0000000a08ff75b2 */ /* 0x0022a20008000100 */
[----:B------:R1:W3:Y:S01]  /*0600*/  SYNCS.EXCH.64 URZ, [UR8+0x28], UR12 ;  /* 0x0000280c08ff75b2 */ /* 0x0002e20008000100 */
[----:B------:R1:W4:Y:S01]  /*0610*/  SYNCS.EXCH.64 URZ, [UR8+0x8], UR10 ;  /* 0x0000080a08ff75b2 */ /* 0x0003220008000100 */
[----:B------:R1:W1:Y:S01]  /*0620*/  SYNCS.EXCH.64 URZ, [UR8+0x30], UR12 ;  /* 0x0000300c08ff75b2 */ /* 0x0002620008000100 */
[----:B------:R1:W1:Y:S01]  /*0630*/  SYNCS.EXCH.64 URZ, [UR8+0x10], UR10 ;  /* 0x0000100a08ff75b2 */ /* 0x0002620008000100 */
[----:B------:R1:W1:Y:S01]  /*0640*/  SYNCS.EXCH.64 URZ, [UR8+0x38], UR12 ;  /* 0x0000380c08ff75b2 */ /* 0x0002620008000100 */
[----:B------:R1:W1:Y:S01]  /*0650*/  SYNCS.EXCH.64 URZ, [UR8+0x18], UR10 ;  /* 0x0000180a08ff75b2 */ /* 0x0002620008000100 */
[----:B------:R1:W1:Y:S01]  /*0660*/  SYNCS.EXCH.64 URZ, [UR8+0x40], UR12 ;  /* 0x0000400c08ff75b2 */ /* 0x0002620008000100 */
[----:B------:R1:W1:Y:S01]  /*0670*/  SYNCS.EXCH.64 URZ, [UR8+0x20], UR10 ;  /* 0x0000200a08ff75b2 */ /* 0x0002620008000100 */
[----:B------:R1:W1:Y:S01]  /*0680*/  SYNCS.EXCH.64 URZ, [UR8+0x48], UR12 ;  /* 0x0000480c08ff75b2 */ /* 0x0002620008000100 */
[----:B------:R-:W-:Y:S01]  /*0690*/  NOP ;  /* 0x0000000000007918 */ /* 0x000fe20000000000 */
.L_x_9:
[----:B------:R-:W2:Y:S01]  /*06a0*/  SHFL.IDX PT, R2, R92, RZ, 0x1f ;  /* 0x00001fff5c027589 */ /* 0x000ea200000e0000 */
[----:B------:R-:W-:Y:S01]  /*06b0*/  NOP ;  /* 0x0000000000007918 */ /* 0x000fe20000000000 */
[----:B--2---:R-:W-:-:S13]  /*06c0*/  ISETP.NE.AND P0, PT, R2, 0x1, PT ;  /* 0x000000010200780c */ /* 0x004fda0003f05270 */
[----:B------:R-:W-:Y:S05]  /*06d0*/  @P0 BRA `(.L_x_10) ;  /* 0x0000000000580947 */ /* 0x000fea0003800000 */
[----:B-1----:R-:W1:Y:S01]  /*06e0*/  S2UR UR8, SR_CgaCtaId ;  /* 0x00000000000879c3 */ /* 0x002e620000008800 */
        /* <DEDUP_REMOVED lines=12> */
[----:B-1----:R2:W1:Y:S01]  /*07b0*/  SYNCS.EXCH.64 URZ, [UR8+0x50], UR10 ;  /* 0x0000500a08ff75b2 */ /* 0x0024620008000100 */
[----:B------:R2:W1:Y:S01]  /*07c0*/  SYNCS.EXCH.64 URZ, [UR8+0x70], UR12 ;  /* 0x0000700c08ff75b2 */ /* 0x0004620008000100 */
[----:B------:R2:W1:Y:S01]  /*07d0*/  SYNCS.EXCH.64 URZ, [UR8+0x58], UR10 ;  /* 0x0000580a08ff75b2 */ /* 0x0004620008000100 */
[----:B------:R2:W1:Y:S01]  /*07e0*/  SYNCS.EXCH.64 URZ, [UR8+0x78], UR12 ;  /* 0x0000780c08ff75b2 */ /* 0x0004620008000100 */
[----:B------:R2:W1:Y:S01]  /*07f0*/  SYNCS.EXCH.64 URZ, [UR8+0x60], UR10 ;  /* 0x0000600a08ff75b2 */ /* 0x0004620008000100 */
[----:B------:R2:W1:Y:S01]  /*0800*/  SYNCS.EXCH.64 URZ, [UR8+0x80], UR12 ;  /* 0x0000800c08ff75b2 */ /* 0x0004620008000100 */
[----:B------:R2:W1:Y:S01]  /*0810*/  SYNCS.EXCH.64 URZ, [UR8+0x68], UR10 ;  /* 0x0000680a08ff75b2 */ /* 0x0004620008000100 */
[----:B------:R2:W1:Y:S02]  /*0820*/  SYNCS.EXCH.64 URZ, [UR8+0x88], UR12 ;  /* 0x0000880c08ff75b2 */ /* 0x0004640008000100 */
[----:B--2---:R-:W-:Y:S01]  /*0830*/  NOP ;  /* 0x0000000000007918 */ /* 0x004fe20000000000 */
.L_x_10:
[----:B------:R-:W2:Y:S01]  /*0840*/  SHFL.IDX PT, R2, R92, RZ, 0x1f ;  /* 0x00001fff5c027589 */ /* 0x000ea200000e0000 */
[----:B------:R-:W-:Y:S01]  /*0850*/  NOP ;  /* 0x0000000000007918 */ /* 0x000fe20000000000 */
[----:B--2---:R-:W-:-:S13]  /*0860*/  ISETP.NE.AND P0, PT, R2, 0x3, PT ;  /* 0x000000030200780c */ /* 0x004fda0003f05270 */
[----:B------:R-:W-:Y:S05]  /*0870*/  @P0 BRA `(.L_x_11) ;  /* 0x0000000000300947 */ /* 0x000fea0003800000 */
[----:B------:R-:W2:Y:S01]  /*0880*/  S2UR UR6, SR_CgaCtaId ;  /* 0x00000000000679c3 */ /* 0x000ea20000008800 */
[----:B-1----:R-:W-:Y:S01]  /*0890*/  UMOV UR8, 0x400 ;  /* 0x0000040000087882 */ /* 0x002fe20000000000 */
[----:B------:R-:W-:Y:S01]  /*08a0*/  UMOV UR4, 0x20 ;  /* 0x0000002000047882 */ /* 0x000fe20000000000 */
[----:B------:R-:W-:Y:S01]  /*08b0*/  ELECT P0, URZ, PT ;  /* 0x0000000000ff782f */ /* 0x000fe20003800000 */
[----:B--2---:R-:W-:Y:S02]  /*08c0*/  ULEA UR6, UR6, UR8, 0x18 ;  /* 0x0000000806067291 */ /* 0x004fe4000f8ec0ff */
[----:B------:R-:W-:-:S04]  /*08d0*/  UIADD3 UR8, UPT, UPT, -UR4, 0x100000, URZ ;  /* 0x0010000004087890 */ /* 0x000fc8000fffe1ff */
[----:B------:R-:W-:Y:S02]  /*08e0*/  USHF.L.U32 UR9, UR8, 0xb, URZ ;  /* 0x0000000b08097899 */ /* 0x000fe400080006ff */
[----:B------:R-:W-:Y:S01]  /*08f0*/  USHF.L.U32 UR8, UR8, 0x1, URZ ;  /* 0x0000000108087899 */ /* 0x000fe200080006ff */
[----:B------:R-:W1:Y:S11]  /*0900*/  FENCE.VIEW.ASYNC.S ;  /* 0x00000000000073c6 */ /* 0x000e760000000000 */
[----:B-1----:R2:W1:Y:S01]  /*0910*/  SYNCS.EXCH.64 URZ, [UR6+0x90], UR8 ;  /* 0x0000900806ff75b2 */ /* 0x0024620008000100 */
[----:B------:R2:W1:Y:S02]  /*0920*/  SYNCS.EXCH.64 URZ, [UR6+0x98], UR8 ;  /* 0x0000980806ff75b2 */ /* 0x0004640008000100 */
[----:B--2---:R-:W-:Y:S01]  /*0930*/  NOP ;  /* 0x0000000000007918 */ /* 0x004fe20000000000 */
.L_x_11:
[----:B------:R-:W2:Y:S01]  /*0940*/  SHFL.IDX PT, R2, R92, RZ, 0x1f ;  /* 0x00001fff5c027589 */ /* 0x000ea200000e0000 */
[----:B------:R-:W-:Y:S01]  /*0950*/  NOP ;  /* 0x0000000000007918 */ /* 0x000fe20000000000 */
[----:B--2---:R-:W-:-:S13]  /*0960*/  ISETP.NE.AND P0, PT, R2, 0x4, PT ;  /* 0x000000040200780c */ /* 0x004fda0003f05270 */
[----:B------:R-:W-:Y:S05]  /*0970*/  @P0 BRA `(.L_x_12) ;  /* 0x00000000004c0947 */ /* 0x000fea0003800000 */
[----:B------:R-:W2:Y:S01]  /*0980*/  S2UR UR6, SR_CgaCtaId ;  /* 0x00000000000679c3 */ /* 0x000ea20000008800 */
[----:B------:R-:W-:Y:S01]  /*0990*/  UMOV UR9, 0x720 ;  /* 0x0000072000097882 */ /* 0x000fe20000000000 */
[----:B-1----:R-:W-:Y:S01]  /*09a0*/  UMOV UR8, 0x400 ;  /* 0x0000040000087882 */ /* 0x002fe20000000000 */
[----:B------:R-:W-:Y:S01]  /*09b0*/  USEL UR9, UR9, 0x620, UP4 ;  /* 0x0000062009097887 */ /* 0x000fe2000a000000 */
[----:B------:R-:W-:Y:S01]  /*09c0*/  UMOV UR4, 0x1 ;  /* 0x0000000100047882 */ /* 0x000fe20000000000 */
[----:B------:R-:W-:Y:S01]  /*09d0*/  ELECT P0, URZ, PT ;  /* 0x0000000000ff782f */ /* 0x000fe20003800000 */
[----:B------:R-:W-:-:S04]  /*09e0*/  UIADD3 UR10, UPT, UPT, -UR4, 0x100000, URZ ;  /* 0x00100000040a7890 */ /* 0x000fc8000fffe1ff */
[----:B------:R-:W-:Y:S02]  /*09f0*/  USHF.L.U32 UR11, UR10, 0xb, URZ ;  /* 0x0000000b0a0b7899 */ /* 0x000fe400080006ff */
[----:B------:R-:W-:Y:S02]  /*0a00*/  USHF.L.U32 UR10, UR10, 0x1, URZ ;  /* 0x000000010a0a7899 */ /* 0x000fe400080006ff */
[----:B--2---:R-:W-:Y:S02]  /*0a10*/  ULEA UR6, UR6, UR8, 0x18 ;  /* 0x0000000806067291 */ /* 0x004fe4000f8ec0ff */
[----:B------:R-:W-:-:S04]  /*0a20*/  UIADD3 UR8, UPT, UPT, -UR9, 0x100000, URZ ;  /* 0x0010000009087890 */ /* 0x000fc8000fffe1ff */
[----:B------:R-:W-:Y:S02]  /*0a30*/  USHF.L.U32 UR9, UR8, 0xb, URZ ;  /* 0x0000000b08097899 */ /* 0x000fe400080006ff */
[----:B------:R-:W-:Y:S01]  /*0a40*/  USHF.L.U32 UR8, UR8, 0x1, URZ ;  /* 0x0000000108087899 */ /* 0x000fe200080006ff */
[----:B------:R-:W1:Y:S03]  /*0a50*/  FENCE.VIEW.ASYNC.S ;  /* 0x00000000000073c6 */ /* 0x000e660000000000 */
[----:B-1----:R2:W1:Y:S08]  /*0a60*/  SYNCS.EXCH.64 URZ, [UR6+0xa0], UR10 ;  /* 0x0000a00a06ff75b2 */ /* 0x0024700008000100 */
[----:B------:R2:W1:Y:S01]  /*0a70*/  SYNCS.EXCH.64 URZ, [UR6+0xb0], UR8 ;  /* 0x0000b00806ff75b2 */ /* 0x0004620008000100 */
[----:B------:R2:W1:Y:S01]  /*0a80*/  SYNCS.EXCH.64 URZ, [UR6+0xa8], UR10 ;  /* 0x0000a80a06ff75b2 */ /* 0x0004620008000100 */
[----:B------:R2:W1:Y:S02]  /*0a90*/  SYNCS.EXCH.64 URZ, [UR6+0xb8], UR8 ;  /* 0x0000b80806ff75b2 */ /* 0x0004640008000100 */
[----:B--2---:R-:W-:Y:S01]  /*0aa0*/  NOP ;  /* 0x0000000000007918 */ /* 0x004fe20000000000 */
.L_x_12:
        /* <DEDUP_REMOVED lines=26> */
.L_x_13:
[----:B------:R-:W2:Y:S01]  /*0c50*/  SHFL.IDX PT, R2, R92, RZ, 0x1f ;  /* 0x00001fff5c027589 */ /* 0x000ea200000e0000 */
[----:B------:R-:W1:Y:S01]  /*0c60*/  S2UR UR37, SR_CgaCtaId ;  /* 0x00000000002579c3 */ /* 0x000e620000008800 */
[----:B------:R-:W-:Y:S01]  /*0c70*/  NOP ;  /* 0x0000000000007918 */ /* 0x000fe20000000000 */
[----:B--2---:R-:W-:-:S13]  /*0c80*/  ISETP.NE.AND P0, PT, R2, 0x3, PT ;  /* 0x000000030200780c */ /* 0x004fda0003f05270 */
[----:B-1----:R-:W-:Y:S05]  /*0c90*/  @P0 BRA `(.L_x_14) ;  /* 0x0000000000340947 */ /* 0x002fea0003800000 */
[----:B------:R-:W-:Y:S01]  /*0ca0*/  UMOV UR6, 0x400 ;  /* 0x0000040000067882 */ /* 0x000fe20000000000 */
[----:B------:R-:W-:Y:S01]  /*0cb0*/  UMOV UR4, 0x20 ;  /* 0x0000002000047882 */ /* 0x000fe20000000000 */
[----:B------:R-:W-:Y:S02]  /*0cc0*/  ULEA UR6, UR37, UR6, 0x18 ;  /* 0x0000000625067291 */ /* 0x000fe4000f8ec0ff */
[----:B------:R-:W-:-:S04]  /*0cd0*/  UIADD3 UR8, UPT, UPT, -UR4, 0x100000, URZ ;  /* 0x0010000004087890 */ /* 0x000fc8000fffe1ff */
[----:B------:R-:W-:Y:S02]  /*0ce0*/  USHF.L.U32 UR9, UR8, 0xb, URZ ;  /* 0x0000000b08097899 */ /* 0x000fe400080006ff */
[----:B------:R-:W-:Y:S01]  /*0cf0*/  USHF.L.U32 UR8, UR8, 0x1, URZ ;  /* 0x0000000108087899 */ /* 0x000fe200080006ff */
[----:B------:R-:W-:Y:S01]  /*0d00*/  ELECT P0, URZ, PT ;  /* 0x0000000000ff782f */ /* 0x000fe20003800000 */
[----:B------:R-:W1:Y:S10]  /*0d10*/  FENCE.VIEW.ASYNC.S ;  /* 0x00000000000073c6 */ /* 0x000e740000000000 */
[----:B-1----:R1:W2:Y:S01]  /*0d20*/  SYNCS.EXCH.64 URZ, [UR6+0x100], UR8 ;  /* 0x0001000806ff75b2 */ /* 0x0022a20008000100 */
[----:B------:R1:W1:Y:S01]  /*0d30*/  SYNCS.EXCH.64 URZ, [UR6+0x110], UR8 ;  /* 0x0001100806ff75b2 */ /* 0x0002620008000100 */
[----:B------:R1:W1:Y:S01]  /*0d40*/  SYNCS.EXCH.64 URZ, [UR6+0x108], UR8 ;  /* 0x0001080806ff75b2 */ /* 0x0002620008000100 */
[----:B------:R1:W1:Y:S01]  /*0d50*/  SYNCS.EXCH.64 URZ, [UR6+0x118], UR8 ;  /* 0x0001180806ff75b2 */ /* 0x0002620008000100 */
[----:B------:R-:W-:Y:S01]  /*0d60*/  NOP ;  /* 0x0000000000007918 */ /* 0x000fe20000000000 */
.L_x_14:
[----:B------:R-:W3:Y:S01]  /*0d70*/  LDCU UR4, c[0x0][0x36c] ;  /* 0x00006d80ff0477ac */ /* 0x000ee20008000800 */
[----:B------:R-:W-:Y:S01]  /*0d80*/  ISETP.NE.OR P6, PT, R0, 0x2, !P6 ;  /* 0x000000020000780c */ /* 0x000fe200077c5670 */
[----:B------:R-:W-:Y:S01]  /*0d90*/  NOP ;  /* 0x0000000000007918 */ /* 0x000fe20000000000 */
[----:B------:R-:W-:Y:S01]  /*0da0*/  LOP3.LUT R9, R101, 0x1f, RZ, 0xc0, !PT ;  /* 0x0000001f65097812 */ /* 0x000fe200078ec0ff */
[----:B------:R-:W-:Y:S02]  /*0db0*/  UISETP.NE.AND UP3, UPT, UR5, URZ, UPT ;  /* 0x000000ff0500728c */ /* 0x000fe4000bf65270 */
[----:B---3--:R-:W-:-:S09]  /*0dc0*/  UISETP.EQ.U32.AND UP0, UPT, UR4, 0x1, UPT ;  /* 0x000000010400788c */ /* 0x008fd2000bf02070 */
[----:B------:R-:W-:Y:S05]  /*0dd0*/  BRA.U !UP0, `(.L_x_15) ;  /* 0x0000000108087547 */ /* 0x000fea000b800000 */
[----:B-12-4-:R-:W-:Y:S01]  /*0de0*/  UCGABAR_ARV ;  /* 0x00000000000079c7 */ /* 0x016fe20008000000 */
[----:B------:R-:W-:Y:S05]  /*0df0*/  BRA `(.L_x_16) ;  /* 0x0000000000047947 */ /* 0x000fea0003800000 */
.L_x_15:
[----:B-12-4-:R-:W-:Y:S01]  /*0e00*/  NOP ;  /* 0x0000000000007918 */ /* 0x016fe20000000000 */
.L_x_16:
[----:B------:R-:W1:Y:S01]  /*0e10*/  S2UR UR8, SR_CTAID.Y ;  /* 0x00000000000879c3 */ /* 0x000e620000002600 */
[----:B------:R-:W-:-:S05]  /*0e20*/  CS2R.32 R87, SR_CgaSize ;  /* 0x0000000000577805 */ /* 0x000fca0000008a00 */
[----:B------:R-:W-:-:S05]  /*0e30*/  IMAD R87, R87, -0xa0, RZ ;  /* 0xffffff6057577824 */ /* 0x000fca00078e02ff */
[----:B------:R-:W-:-:S14]  /*0e40*/  R2UR UR4, R87 ;  /* 0x00000000570472ca */ /* 0x000fdc00000e0000 */
[----:B------:R-:W2:Y:S01]  /*0e50*/  LDCU UR4, c[0x0][UR4+0x2b4] ;  /* 0x00005680040477ac */ /* 0x000ea20008000800 */
[----:B------:R-:W-:-:S05]  /*0e60*/  CS2R.32 R87, SR_CgaSize ;  /* 0x0000000000577805 */ /* 0x000fca0000008a00 */
[----:B------:R-:W-:-:S05]  /*0e70*/  IMAD R87, R87, -0xa0, RZ ;  /* 0xffffff6057577824 */ /* 0x000fca00078e02ff */
[----:B------:R-:W-:-:S14]  /*0e80*/  R2UR UR6, R87 ;  /* 0x00000000570672ca */ /* 0x000fdc00000e0000 */
[----:B------:R-:W3:Y:S01]  /*0e90*/  LDCU UR6, c[0x0][UR6+0x2b0] ;  /* 0x00005600060677ac */ /* 0x000ee20008000800 */
[----:B------:R-:W4:Y:S01]  /*0ea0*/  S2UR UR9, SR_CTAID.X ;  /* 0x00000000000979c3 */ /* 0x000f220000002500 */
[----:B------:R-:W-:Y:S01]  /*0eb0*/  UISETP.NE.AND UP1, UPT, UR5, 0x2, UPT ;  /* 0x000000020500788c */ /* 0x000fe2000bf25270 */
[----:B------:R-:W-:-:S05]  /*0ec0*/  CS2R.32 R0, SR_CgaSize ;  /* 0x0000000000007805 */ /* 0x000fca0000008a00 */
[----:B------:R-:W-:-:S06]  /*0ed0*/  IMAD R0, R0, -0xa0, RZ ;  /* 0xffffff6000007824 */ /* 0x000fcc00078e02ff */
[----:B------:R-:W3:Y:S01]  /*0ee0*/  LDC R0, c[0x0][R0+0x2a4] ;  /* 0x0000a90000007b82 */ /* 0x000ee20000000800 */
[----:B-1----:R-:W-:-:S07]  /*0ef0*/  I2FP.F32.U32 R86, UR8 ;  /* 0x0000000800567c45 */ /* 0x002fce0008201000 */
[----:B------:R-:W1:Y:S01]  /*0f00*/  LDC R11, c[0x0][0xb24] ;  /* 0x0002c900ff0b7b82 */ /* 0x000e620000000800 */
[----:B------:R-:W-:Y:S01]  /*0f10*/  MOV R20, UR8 ;  /* 0x0000000800147c02 */ /* 0x000fe20008000f00 */
[----:B--2---:R-:W-:Y:S01]  /*0f20*/  FMUL R86, R86, UR4 ;  /* 0x0000000456567c20 */ /* 0x004fe20008400000 */
[----:B------:R-:W-:Y:S01]  /*0f30*/  USHF.L.U32 UR4, UR37, 0x9, URZ ;  /* 0x0000000925047899 */ /* 0x000fe200080006ff */
[----:B----4-:R-:W-:Y:S02]  /*0f40*/  I2FP.F32.U32 R87, UR9 ;  /* 0x0000000900577c45 */ /* 0x010fe40008201000 */
[----:B------:R-:W-:-:S05]  /*0f50*/  CS2R.32 R2, SR_CgaSize ;  /* 0x0000000000027805 */ /* 0x000fca0000008a00 */
[----:B------:R-:W-:-:S06]  /*0f60*/  IMAD R2, R2, -0xa0, RZ ;  /* 0xffffff6002027824 */ /* 0x000fcc00078e02ff */
[----:B------:R-:W2:Y:S01]  /*0f70*/  LDC R2, c[0x0][R2+0x2a0] ;  /* 0x0000a80002027b82 */ /* 0x000ea20000000800 */
[----:B------:R-:W-:Y:S01]  /*0f80*/  MOV R21, UR9 ;  /* 0x0000000900157c02 */ /* 0x000fe20008000f00 */
[----:B------:R-:W4:Y:S01]  /*0f90*/  F2I.U32.TRUNC.NTZ R86, R86 ;  /* 0x0000005600567305 */ /* 0x000f22000020f000 */
[----:B------:R-:W-:Y:S01]  /*0fa0*/  ULOP3.LUT UR4, UR4, 0xe00, URZ, 0xc0, !UPT ;  /* 0x00000e0004047892 */ /* 0x000fe2000f8ec0ff */
[----:B---3--:R-:W-:Y:S01]  /*0fb0*/  FMUL R87, R87, UR6 ;  /* 0x0000000657577c20 */ /* 0x008fe20008400000 */
[----:B------:R-:W3:Y:S03]  /*0fc0*/  LDCU UR6, c[0x0][0xb30] ;  /* 0x00016600ff0677ac */ /* 0x000ee60008000800 */
[----:B------:R-:W2:Y:S02]  /*0fd0*/  LDC R40, c[0x0][0xb24] ;  /* 0x0002c900ff287b82 */ /* 0x000ea40000000800 */
[----:B------:R-:W3:Y:S06]  /*0fe0*/  F2I.U32.TRUNC.NTZ R87, R87 ;  /* 0x0000005700577305 */ /* 0x000eec000020f000 */
[----:B------:R-:W2:Y:S01]  /*0ff0*/  S2UR UR36, SR_CTAID.Z ;  /* 0x00000000002479c3 */ /* 0x000ea20000002700 */
[----:B----4-:R-:W-:Y:S01]  /*1000*/  IMAD.MOV R86, RZ, RZ, -R86 ;  /* 0x000000ffff567224 */ /* 0x010fe200078e0a56 */
[----:B-1----:R-:W-:-:S03]  /*1010*/  ISETP.GE.AND P0, PT, R11, 0x1, PT ;  /* 0x000000010b00780c */ /* 0x002fc60003f06270 */
[----:B------:R-:W-:Y:S01]  /*1020*/  IMAD R86, R0, R86, UR8 ;  /* 0x0000000800567e24 */ /* 0x000fe2000f8e0256 */
[----:B------:R-:W-:Y:S01]  /*1030*/  PRMT R0, RZ, 0x7610, R0 ;  /* 0x00007610ff007816 */ /* 0x000fe20000000000 */
[----:B---3--:R-:W-:Y:S01]  /*1040*/  UISETP.NE.AND UP2, UPT, UR6, 0x1, UPT ;  /* 0x000000010600788c */ /* 0x008fe2000bf45270 */
[----:B------:R-:W-:-:S04]  /*1050*/  IMAD.MOV R87, RZ, RZ, -R87 ;  /* 0x000000ffff577224 */ /* 0x000fc800078e0a57 */
[----:B--2---:R-:W-:Y:S01]  /*1060*/  IMAD R87, R2, R87, UR9 ;  /* 0x0000000902577e24 */ /* 0x004fe2000f8e0257 */
[----:B------:R-:W-:Y:S06]  /*1070*/  BRA.U UP3, `(.L_x_17) ;  /* 0x0000000103747547 */ /* 0x000fec000b800000 */
[C---:B------:R-:W-:Y:S02]  /*1080*/  ISETP.NE.AND P3, PT, R86.reuse, 0x2, PT ;  /* 0x000000025600780c */ /* 0x040fe40003f65270 */
[C---:B------:R-:W-:Y:S02]  /*1090*/  ISETP.NE.AND P1, PT, R86.reuse, RZ, PT ;  /* 0x000000ff5600720c */ /* 0x040fe40003f25270 */
[----:B------:R-:W-:Y:S02]  /*10a0*/  ISETP.NE.AND P4, PT, R86, 0x1, PT ;  /* 0x000000015600780c */ /* 0x000fe40003f85270 */
[----:B------:R-:W-:Y:S02]  /*10b0*/  SEL R5, RZ, 0x4, P3 ;  /* 0x00000004ff057807 */ /* 0x000fe40001800000 */
[C---:B------:R-:W-:Y:S02]  /*10c0*/  ISETP.EQ.OR P3, PT, R87.reuse, RZ, !P1 ;  /* 0x000000ff5700720c */ /* 0x040fe40004f62670 */
[----:B------:R-:W-:-:S02]  /*10d0*/  ISETP.NE.AND P5, PT, R87, RZ, PT ;  /* 0x000000ff5700720c */ /* 0x000fc40003fa5270 */
[C---:B------:R-:W-:Y:S02]  /*10e0*/  ISETP.NE.AND P2, PT, R86.reuse, 0x3, PT ;  /* 0x000000035600780c */ /* 0x040fe40003f45270 */
[----:B------:R-:W-:Y:S02]  /*10f0*/  SEL R0, RZ, 0x2, P4 ;  /* 0x00000002ff007807 */ /* 0x000fe40002000000 */
[----:B------:R-:W-:Y:S02]  /*1100*/  ISETP.NE.AND P1, PT, R86, 0x4, PT ;  /* 0x000000045600780c */ /* 0x000fe40003f25270 */
[----:B------:R-:W-:Y:S02]  /*1110*/  SEL R0, R0, 0x2, P5 ;  /* 0x0000000200007807 */ /* 0x000fe40002800000 */
[----:B------:R-:W-:Y:S02]  /*1120*/  SEL R5, R5, 0x4, P5 ;  /* 0x0000000405057807 */ /* 0x000fe40002800000 */
[----:B------:R-:W-:-:S02]  /*1130*/  SEL R2, RZ, 0x1, !P3 ;  /* 0x00000001ff027807 */ /* 0x000fc40005800000 */
[----:B------:R-:W-:Y:S02]  /*1140*/  SEL R4, RZ, 0x8, P2 ;  /* 0x00000008ff047807 */ /* 0x000fe40001000000 */
[----:B------:R-:W-:Y:S02]  /*1150*/  SEL R3, RZ, 0x10, P1 ;  /* 0x00000010ff037807 */ /* 0x000fe40000800000 */
[C---:B------:R-:W-:Y:S02]  /*1160*/  ISETP.NE.AND P3, PT, R86.reuse, 0x5, PT ;  /* 0x000000055600780c */ /* 0x040fe40003f65270 */
[----:B------:R-:W-:Y:S02]  /*1170*/  ISETP.NE.AND P2, PT, R86, 0x6, PT ;  /* 0x000000065600780c */ /* 0x000fe40003f45270 */
[----:B------:R-:W-:Y:S02]  /*1180*/  IADD3 R5, PT, PT, R5, R0, R2 ;  /* 0x0000000005057210 */ /* 0x000fe40007ffe002 */
[----:B------:R-:W-:-:S02]  /*1190*/  SEL R4, R4, 0x8, P5 ;  /* 0x0000000804047807 */ /* 0x000fc40002800000 */
[----:B------:R-:W-:Y:S02]  /*11a0*/  SEL R3, R3, 0x10, P5 ;  /* 0x0000001003037807 */ /* 0x000fe40002800000 */
[----:B------:R-:W-:Y:S02]  /*11b0*/  ISETP.NE.AND P1, PT, R86, 0x7, PT ;  /* 0x000000075600780c */ /* 0x000fe40003f25270 */
[----:B------:R-:W-:Y:S02]  /*11c0*/  SEL R2, RZ, 0x20, P3 ;  /* 0x00000020ff027807 */ /* 0x000fe40001800000 */
[----:B------:R-:W-:Y:S02]  /*11d0*/  SEL R0, RZ, 0x40, P2 ;  /* 0x00000040ff007807 */ /* 0x000fe40001000000 */
[----:B------:R-:W-:Y:S02]  /*11e0*/  IADD3 R4, PT, PT, R3, R4, R5 ;  /* 0x0000000403047210 */ /* 0x000fe40007ffe005 */
[----:B------:R-:W-:-:S02]  /*11f0*/  SEL R3, RZ, 0x80, P1 ;  /* 0x00000080ff037807 */ /* 0x000fc40000800000 */
[----:B------:R-:W-:Y:S02]  /*1200*/  SEL R2, R2, 0x20, P5 ;  /* 0x0000002002027807 */ /* 0x000fe40002800000 */
[----:B------:R-:W-:Y:S02]  /*1210*/  SEL R0, R0, 0x40, P5 ;  /* 0x0000004000007807 */ /* 0x000fe40002800000 */
[----:B------:R-:W-:Y:S02]  /*1220*/  SEL R3, R3, 0x80, P5 ;  /* 0x0000008003037807 */ /* 0x000fe40002800000 */
[----:B------:R-:W-:-:S05]  /*1230*/  IADD3 R0, PT, PT, R0, R2, R4 ;  /* 0x0000000200007210 */ /* 0x000fca0007ffe004 */
[----:B------:R-:W-:Y:S02]  /*1240*/  IMAD.IADD R0, R0, 0x1, R3 ;  /* 0x0000000100007824 */ /* 0x000fe400078e0203 */
.L_x_17:
[----:B------:R-:W-:Y:S05]  /*1250*/  @!P0 BRA `(.L_x_18) ;  /* 0x0000000000b88947 */ /* 0x000fea0003800000 */
[----:B------:R-:W1:Y:S01]  /*1260*/  LDC.64 R4, c[0x0][0xb18] ;  /* 0x0002c600ff047b82 */ /* 0x000e620000000a00 */
[----:B------:R-:W-:-:S07]  /*1270*/  ISETP.NE.AND P0, PT, R11, 0x1, PT ;  /* 0x000000010b00780c */ /* 0x000fce0003f05270 */
[----:B------:R-:W2:Y:S08]  /*1280*/  LDC R10, c[0x0][0xb0c] ;  /* 0x0002c300ff0a7b82 */ /* 0x000eb00000000800 */
[----:B------:R-:W3:Y:S08]  /*1290*/  LDC R13, c[0x0][0x370] ;  /* 0x0000dc00ff0d7b82 */ /* 0x000ef00000000800 */
[----:B------:R-:W4:Y:S01]  /*12a0*/  LDC R12, c[0x0][0x374] ;  /* 0x0000dd00ff0c7b82 */ /* 0x000f220000000800 */
[----:B-1----:R-:W-:-:S07]  /*12b0*/  ISETP.NE.AND P1, PT, R4, 0x1, PT ;  /* 0x000000010400780c */ /* 0x002fce0003f25270 */
[----:B------:R-:W3:Y:S01]  /*12c0*/  LDC.64 R6, c[0x0][0xb10] ;  /* 0x0002c400ff067b82 */ /* 0x000ee20000000a00 */
[----:B--2---:R-:W-:-:S07]  /*12d0*/  ISETP.NE.AND P2, PT, R10, 0x1, PT ;  /* 0x000000010a00780c */ /* 0x004fce0003f45270 */
[----:B------:R-:W1:Y:S08]  /*12e0*/  LDC R8, c[0x0][0xb20] ;  /* 0x0002c800ff087b82 */ /* 0x000e700000000800 */
[----:B------:R-:W2:Y:S01]  /*12f0*/  LDC.64 R2, c[0x0][0xb28] ;  /* 0x0002ca00ff027b82 */ /* 0x000ea20000000a00 */
[----:B----4-:R-:W-:-:S04]  /*1300*/  IMAD.HI.U32 R14, R12, R5, RZ ;  /* 0x000000050c0e7227 */ /* 0x010fc800078e00ff */
[----:B------:R-:W-:-:S04]  /*1310*/  IMAD.HI.U32 R5, R20, R5, RZ ;  /* 0x0000000514057227 */ /* 0x000fc800078e00ff */
[----:B---3--:R-:W-:-:S05]  /*1320*/  IMAD.HI.U32 R15, R13, R6, RZ ;  /* 0x000000060d0f7227 */ /* 0x008fca00078e00ff */
[-C--:B------:R-:W-:Y:S01]  /*1330*/  @P2 SHF.R.U32.HI R13, RZ, R7.reuse, R15 ;  /* 0x00000007ff0d2219 */ /* 0x080fe2000001160f */
[C---:B------:R-:W-:Y:S01]  /*1340*/  IMAD.HI.U32 R15, R21.reuse, R6, RZ ;  /* 0x00000006150f7227 */ /* 0x040fe200078e00ff */
[-C--:B-1----:R-:W-:Y:S02]  /*1350*/  @P1 SHF.R.U32.HI R12, RZ, R8.reuse, R14 ;  /* 0x00000008ff0c1219 */ /* 0x082fe4000001160e */
[----:B------:R-:W-:Y:S02]  /*1360*/  SHF.R.U32.HI R5, RZ, R8, R5 ;  /* 0x00000008ff057219 */ /* 0x000fe40000011605 */
[----:B------:R-:W-:Y:S02]  /*1370*/  SHF.R.U32.HI R15, RZ, R7, R15 ;  /* 0x00000007ff0f7219 */ /* 0x000fe4000001160f */
[----:B------:R-:W-:Y:S01]  /*1380*/  SEL R5, R20, R5, !P1 ;  /* 0x0000000514057207 */ /* 0x000fe20004800000 */
[----:B--2---:R-:W-:Y:S01]  /*1390*/  IMAD.HI.U32 R14, R12, R2, RZ ;  /* 0x000000020c0e7227 */ /* 0x004fe200078e00ff */
[----:B------:R-:W-:-:S03]  /*13a0*/  SEL R15, R21, R15, !P2 ;  /* 0x0000000f150f7207 */ /* 0x000fc60005000000 */
[----:B------:R-:W-:Y:S01]  /*13b0*/  IMAD.HI.U32 R6, R13, R2, RZ ;  /* 0x000000020d067227 */ /* 0x000fe200078e00ff */
[----:B------:R-:W-:-:S04]  /*13c0*/  @P0 SHF.R.U32.HI R12, RZ, R3, R14 ;  /* 0x00000003ff0c0219 */ /* 0x000fc8000001160e */
[----:B------:R-:W-:Y:S01]  /*13d0*/  @P0 SHF.R.U32.HI R13, RZ, R3, R6 ;  /* 0x00000003ff0d0219 */ /* 0x000fe20000011606 */
[----:B------:R-:W-:-:S04]  /*13e0*/  IMAD R12, R12, R11, RZ ;  /* 0x0000000b0c0c7224 */ /* 0x000fc800078e02ff */
[----:B------:R-:W-:Y:S01]  /*13f0*/  IMAD R6, R13, R11, RZ ;  /* 0x0000000b0d067224 */ /* 0x000fe200078e02ff */
[----:B------:R-:W-:-:S04]  /*1400*/  ISETP.GE.AND P1, PT, R5, R12, PT ;  /* 0x0000000c0500720c */ /* 0x000fc80003f26270 */
[----:B------:R-:W-:Y:S01]  /*1410*/  ISETP.GE.OR P1, PT, R15, R6, P1 ;  /* 0x000000060f00720c */ /* 0x000fe20000f26670 */
[----:B------:R-:W-:-:S05]  /*1420*/  IMAD.HI.U32 R6, R5, R2, RZ ;  /* 0x0000000205067227 */ /* 0x000fca00078e00ff */
[----:B------:R-:W-:-:S04]  /*1430*/  SHF.R.U32.HI R6, RZ, R3, R6 ;  /* 0x00000003ff067219 */ /* 0x000fc80000011606 */
[----:B------:R-:W-:-:S03]  /*1440*/  SEL R6, R5, R6, !P0 ;  /* 0x0000000605067207 */ /* 0x000fc60004000000 */
[----:B------:R-:W-:Y:S01]  /*1450*/  @!P1 IMAD.HI.U32 R7, R15, R2, RZ ;  /* 0x000000020f079227 */ /* 0x000fe200078e00ff */
[----:B------:R-:W-:-:S04]  /*1460*/  IADD3 R2, PT, PT, -R6, RZ, RZ ;  /* 0x000000ff06027210 */ /* 0x000fc80007ffe1ff */
[----:B------:R-:W-:Y:S01]  /*1470*/  @!P1 SHF.R.U32.HI R3, RZ, R3, R7 ;  /* 0x00000003ff039219 */ /* 0x000fe20000011607 */
[----:B------:R-:W-:Y:S01]  /*1480*/  IMAD R2, R11, R2, R5 ;  /* 0x000000020b027224 */ /* 0x000fe200078e0205 */
[----:B------:R-:W-:Y:S02]  /*1490*/  IADD3 R7, PT, PT, -R5, RZ, RZ ;  /* 0x000000ff05077210 */ /* 0x000fe40007ffe1ff */
[----:B------:R-:W-:-:S03]  /*14a0*/  @!P1 SEL R3, R15, R3, !P0 ;  /* 0x000000030f039207 */ /* 0x000fc60004000000 */
[----:B------:R-:W-:Y:S02]  /*14b0*/  IMAD R7, R4, R7, R20 ;  /* 0x0000000704077224 */ /* 0x000fe400078e0214 */
[--C-:B------:R-:W-:Y:S02]  /*14c0*/  @!P1 IMAD.IADD R6, R6, 0x1, -R3.reuse ;  /* 0x0000000106069824 */ /* 0x100fe400078e0a03 */
[----:B------:R-:W-:Y:S01]  /*14d0*/  @!P1 IMAD R3, R2, R13, R3 ;  /* 0x0000000d02039224 */ /* 0x000fe200078e0203 */
[----:B------:R-:W-:Y:S01]  /*14e0*/  IADD3 R2, PT, PT, -R15, RZ, RZ ;  /* 0x000000ff0f027210 */ /* 0x000fe20007ffe1ff */
[----:B------:R-:W-:Y:S02]  /*14f0*/  @!P1 IMAD R5, R6, R11, R15 ;  /* 0x0000000b06059224 */ /* 0x000fe400078e020f */
[----:B------:R-:W-:Y:S02]  /*1500*/  @!P1 IMAD.MOV.U32 R15, RZ, RZ, R3 ;  /* 0x000000ffff0f9224 */ /* 0x000fe400078e0003 */
[----:B------:R-:W-:-:S02]  /*1510*/  IMAD R2, R10, R2, R21 ;  /* 0x000000020a027224 */ /* 0x000fc400078e0215 */
[----:B------:R-:W-:Y:S02]  /*1520*/  IMAD R20, R5, R4, R7 ;  /* 0x0000000405147224 */ /* 0x000fe400078e0207 */
[----:B------:R-:W-:Y:S02]  /*1530*/  IMAD R21, R15, R10, R2 ;  /* 0x0000000a0f157224 */ /* 0x000fe400078e0202 */
.L_x_18:
[----:B------:R-:W-:Y:S05]  /*1540*/  BRA.U UP2, `(.L_x_19) ;  /* 0x0000000102407547 */ /* 0x000fea000b800000 */
[----:B------:R-:W1:Y:S08]  /*1550*/  LDC.64 R4, c[0x0][0xb10] ;  /* 0x0002c400ff047b82 */ /* 0x000e700000000a00 */
[----:B------:R-:W2:Y:S08]  /*1560*/  LDC.64 R2, c[0x0][0xb18] ;  /* 0x0002c600ff027b82 */ /* 0x000eb00000000a00 */
[----:B------:R-:W3:Y:S08]  /*1570*/  LDC R6, c[0x0][0xb20] ;  /* 0x0002c800ff067b82 */ /* 0x000ef00000000800 */
[----:B------:R-:W4:Y:S01]  /*1580*/  LDC R7, c[0x0][0xb0c] ;  /* 0x0002c300ff077b82 */ /* 0x000f220000000800 */
[----:B-1----:R-:W-:-:S05]  /*1590*/  IMAD.HI.U32 R4, R21, R4, RZ ;  /* 0x0000000415047227 */ /* 0x002fca00078e00ff */
[----:B------:R-:W-:Y:S01]  /*15a0*/  SHF.R.U32.HI R4, RZ, R5, R4 ;  /* 0x00000005ff047219 */ /* 0x000fe20000011604 */
[----:B--2---:R-:W-:Y:S01]  /*15b0*/  IMAD.HI.U32 R3, R20, R3, RZ ;  /* 0x0000000314037227 */ /* 0x004fe200078e00ff */
[----:B------:R-:W-:-:S04]  /*15c0*/  ISETP.NE.AND P0, PT, R2, 0x1, PT ;  /* 0x000000010200780c */ /* 0x000fc80003f05270 */
[----:B---3--:R-:W-:-:S04]  /*15d0*/  SHF.R.U32.HI R3, RZ, R6, R3 ;  /* 0x00000006ff037219 */ /* 0x008fc80000011603 */
[----:B------:R-:W-:Y:S02]  /*15e0*/  SEL R3, R20, R3, !P0 ;  /* 0x0000000314037207 */ /* 0x000fe40004000000 */
[----:B----4-:R-:W-:-:S04]  /*15f0*/  ISETP.NE.AND P1, PT, R7, 0x1, PT ;  /* 0x000000010700780c */ /* 0x010fc80003f25270 */
[----:B------:R-:W-:-:S05]  /*1600*/  SEL R4, R21, R4, !P1 ;  /* 0x0000000415047207 */ /* 0x000fca0004800000 */
[----:B------:R-:W-:Y:S02]  /*1610*/  IMAD.IADD R5, R3, 0x1, -R4 ;  /* 0x0000000103057824 */ /* 0x000fe400078e0a04 */
[----:B------:R-:W-:Y:S02]  /*1620*/  IMAD.IADD R3, R4, 0x1, -R3 ;  /* 0x0000000104037824 */ /* 0x000fe400078e0a03 */
[----:B------:R-:W-:Y:S02]  /*1630*/  IMAD R21, R5, R7, R21 ;  /* 0x0000000705157224 */ /* 0x000fe400078e0215 */
[----:B------:R-:W-:Y:S02]  /*1640*/  IMAD R20, R3, R2, R20 ;  /* 0x0000000203147224 */ /* 0x000fe400078e0214 */
.L_x_19:
[----:B------:R-:W-:Y:S05]  /*1650*/  BRA.U !UP0, `(.L_x_20) ;  /* 0x00000001080c7547 */ /* 0x000fea000b800000 */
[----:B------:R-:W-:Y:S01]  /*1660*/  UCGABAR_WAIT ;  /* 0x0000000000007dc7 */ /* 0x000fe20008000000 */
[----:B------:R-:W-:Y:S01]  /*1670*/  CCTL.IVALL ;  /* 0x00000000ff00798f */ /* 0x000fe20002000000 */
[----:B------:R-:W-:Y:S05]  /*1680*/  BRA `(.L_x_21) ;  /* 0x0000000000047947 */ /* 0x000fea0003800000 */
.L_x_20:
[----:B------:R-:W-:Y:S06]  /*1690*/  BAR.SYNC.DEFER_BLOCKING 0x0 ;  /* 0x0000000000007b1d */ /* 0x000fec0000010000 */
.L_x_21:
[----:B------:R-:W-:Y:S05]  /*16a0*/  BRA.U UP1, `(.L_x_22) ;  /* 0x0000001501187547 */ /* 0x000fea000b800000 */
[----:B------:R-:W1:Y:S01]  /*16b0*/  LDCU UR15, c[0x0][0x38c] ;  /* 0x00007180ff0f77ac */ /* 0x000e620008000800 */
[----:B------:R-:W2:Y:S01]  /*16c0*/  LDC R8, c[0x0][0x370] ;  /* 0x0000dc00ff087b82 */ /* 0x000ea20000000800 */
[----:B------:R-:W-:Y:S01]  /*16d0*/  PLOP3.LUT P1, PT, PT, PT, UP4, 0x80, 0x8 ;  /* 0x000000000008781c */ /* 0x000fe20003f2f048 */
[----:B------:R-:W-:Y:S01]  /*16e0*/  IMAD.MOV.U32 R15, RZ, RZ, 0x1 ;  /* 0x00000001ff0f7424 */ /* 0x000fe200078e00ff */
[----:B------:R-:W-:Y:S01]  /*16f0*/  ISETP.EQ.OR P4, PT, R9, RZ, P6 ;  /* 0x000000ff0900720c */ /* 0x000fe20003782670 */
[----:B------:R-:W-:Y:S01]  /*1700*/  IMAD.MOV.U32 R14, RZ, RZ, RZ ;  /* 0x000000ffff0e7224 */ /* 0x000fe200078e00ff */
[----:B------:R-:W-:Y:S02]  /*1710*/  PLOP3.LUT P1, PT, P1, PT, PT, 0x8, 0x80 ;  /* 0x000000000080781c */ /* 0x000fe40000f2e170 */
[----:B------:R-:W-:Y:S01]  /*1720*/  CS2R R12, SRZ ;  /* 0x00000000000c7805 */ /* 0x000fe2000001ff00 */
[----:B------:R-:W-:Y:S01]  /*1730*/  IMAD.MOV.U32 R11, RZ, RZ, 0x1 ;  /* 0x00000001ff0b7424 */ /* 0x000fe200078e00ff */
[----:B------:R-:W3:Y:S01]  /*1740*/  LDC R0, c[0x0][0x374] ;  /* 0x0000dd00ff007b82 */ /* 0x000ee20000000800 */
[----:B------:R-:W4:Y:S01]  /*1750*/  LDCU.64 UR30, c[0x0][0x348] ;  /* 0x00006900ff1e77ac */ /* 0x000f220008000a00 */
[----:B------:R-:W-:Y:S01]  /*1760*/  UMOV UR13, URZ ;  /* 0x000000ff000d7c82 */ /* 0x000fe20008000000 */
[----:B-1----:R-:W-:-:S04]  /*1770*/  UIADD3 UR6, UPT, UPT, UR15, 0x3f, URZ ;  /* 0x0000003f0f067890 */ /* 0x002fc8000fffe0ff */
[----:B------:R-:W-:-:S04]  /*1780*/  USHF.R.S32.HI UR22, URZ, 0x1f, UR6 ;  /* 0x0000001fff167899 */ /* 0x000fc80008011406 */
[----:B------:R-:W-:Y:S02]  /*1790*/  ULEA.HI UR22, UR22, UR6, URZ, 0x6 ;  /* 0x0000000616167291 */ /* 0x000fe4000f8f30ff */
[----:B------:R-:W-:Y:S02]  /*17a0*/  UIADD3 UR6, UPT, UPT, UR15, -0x1, URZ ;  /* 0xffffffff0f067890 */ /* 0x000fe4000fffe0ff */
[----:B------:R-:W-:Y:S02]  /*17b0*/  USHF.R.S32.HI UR22, URZ, 0x6, UR22 ;  /* 0x00000006ff167899 */ /* 0x000fe40008011416 */
[----:B------:R-:W-:Y:S02]  /*17c0*/  UISETP.GE.U32.AND UP1, UPT, UR6, -0x7f, UPT ;  /* 0xffffff810600788c */ /* 0x000fe4000bf26070 */
[----:B------:R-:W-:Y:S02]  /*17d0*/  UISETP.LT.U32.AND UP0, UPT, UR22, 0x5, UPT ;  /* 0x000000051600788c */ /* 0x000fe4000bf01070 */
[----:B------:R-:W-:-:S02]  /*17e0*/  UIADD3 UR15, UPT, UPT, UR15, 0x7e, URZ ;  /* 0x0000007e0f0f7890 */ /* 0x000fc4000fffe0ff */
[----:B------:R-:W-:Y:S02]  /*17f0*/  USEL UR21, UR22, 0x5, UP0 ;  /* 0x0000000516157887 */ /* 0x000fe40008000000 */
[----:B------:R-:W-:Y:S02]  /*1800*/  UISETP.NE.AND UP0, UPT, UR5, URZ, UPT ;  /* 0x000000ff0500728c */ /* 0x000fe4000bf05270 */
[----:B------:R-:W-:Y:S02]  /*1810*/  UIADD3 UR6, UPT, UPT, UR21, -0x1, URZ ;  /* 0xffffffff15067890 */ /* 0x000fe4000fffe0ff */
[----:B------:R-:W-:Y:S02]  /*1820*/  @UP1 UIADD3 UR6, UPT, UPT, UR21, URZ, URZ ;  /* 0x000000ff15061290 */ /* 0x000fe4000fffe0ff */
[----:B------:R-:W-:Y:S02]  /*1830*/  USEL UR7, UR7, 0x2, UP0 ;  /* 0x0000000207077887 */ /* 0x000fe40008000000 */
[----:B------:R-:W-:-:S02]  /*1840*/  UIADD3 UR14, UPT, UPT, UR22, -UR21, URZ ;  /* 0x80000015160e7290 */ /* 0x000fc4000fffe0ff */
[----:B--2-4-:R-:W-:-:S12]  /*1850*/  UIADD3 UR6, UPT, UPT, UR6, 0x1, URZ ;  /* 0x0000000106067890 */ /* 0x014fd8000fffe0ff */
.L_x_42:
[----:B------:R-:W-:Y:S01]  /*1860*/  UISETP.NE.AND UP0, UPT, UR37, URZ, UPT ;  /* 0x000000ff2500728c */ /* 0x000fe2000bf05270 */
[----:B------:R-:W1:Y:S08]  /*1870*/  S2UR UR37, SR_CgaCtaId ;  /* 0x00000000002579c3 */ /* 0x000e700000008800 */
[----:B------:R-:W-:Y:S05]  /*1880*/  BRA.U UP0, `(.L_x_23) ;  /* 0x0000000100347547 */ /* 0x000fea000b800000 */
[----:B------:R-:W2:Y:S01]  /*1890*/  S2R R2, SR_CgaCtaId ;  /* 0x0000000000027919 */ /* 0x000ea20000008800 */
[----:B------:R-:W-:-:S04]  /*18a0*/  MOV R3, 0x400 ;  /* 0x0000040000037802 */ /* 0x000fc80000000f00 */
[----:B--2---:R-:W-:Y:S02]  /*18b0*/  LEA R2, R2, R3, 0x18 ;  /* 0x0000000302027211 */ /* 0x004fe400078ec0ff */
[----:B------:R-:W-:-:S03]  /*18c0*/  SHF.L.U32 R3, R11, 0x1f, RZ ;  /* 0x0000001f0b037819 */ /* 0x000fc600000006ff */
[----:B------:R-:W-:-:S04]  /*18d0*/  IMAD R2, R12, 0x8, R2 ;  /* 0x000000080c027824 */ /* 0x000fc800078e0202 */
[----:B------:R-:W2:Y:S02]  /*18e0*/  SYNCS.PHASECHK.TRANS64.TRYWAIT P0, [R2+URZ+0x110], R3 ;  /* 0x00011003020075a7 */ /* 0x000ea400080011ff */
[----:B--2---:R-:W-:Y:S05]  /*18f0*/  @!P0 BRA `(.L_x_24) ;  /* 0x0000007800648947 */ /* 0x004fea0003800000 */
.L_x_139:
[----:B------:R-:W-:Y:S01]  /*1900*/  VIADD R12, R12, 0x1 ;  /* 0x000000010c0c7836 */ /* 0x000fe20000000000 */
[----:B------:R2:W-:Y:S04]  /*1910*/  SYNCS.ARRIVE.TRANS64.A1T0 RZ, [R2+URZ+0x100], RZ ;  /* 0x000100ff02ff79a7 */ /* 0x0005e800081000ff */
[----:B------:R-:W-:-:S04]  /*1920*/  ISETP.NE.AND P0, PT, R12, 0x2, PT ;  /* 0x000000020c00780c */ /* 0x000fc80003f05270 */
[----:B------:R-:W-:Y:S02]  /*1930*/  SEL R12, R12, RZ, P0 ;  /* 0x000000ff0c0c7207 */ /* 0x000fe40000000000 */
[----:B--2---:R-:W-:-:S04]  /*1940*/  SEL R2, RZ, 0x1, P0 ;  /* 0x00000001ff027807 */ /* 0x004fc80000000000 */
[----:B------:R-:W-:-:S07]  /*1950*/  LOP3.LUT R11, R11, R2, RZ, 0x3c, !PT ;  /* 0x000000020b0b7212 */ /* 0x000fce00078e3cff */
.L_x_23:
[----:B------:R-:W-:Y:S01]  /*1960*/  UMOV UR5, 0x400 ;  /* 0x0000040000057882 */ /* 0x000fe20000000000 */
[----:B------:R-:W-:Y:S01]  /*1970*/  SHF.L.U32 R2, R15, 0x1f, RZ ;  /* 0x0000001f0f027819 */ /* 0x000fe200000006ff */
[----:B-1----:R-:W-:Y:S01]  /*1980*/  ULEA UR5, UR37, UR5, 0x18 ;  /* 0x0000000525057291 */ /* 0x002fe2000f8ec0ff */
[----:B------:R-:W-:Y:S01]  /*1990*/  R2UR UR34, R21 ;  /* 0x00000000152272ca */ /* 0x000fe200000e0000 */
[----:B------:R-:W-:Y:S01]  /*19a0*/  UISETP.GE.U32.AND UP0, UPT, UR15, 0x7f, UPT ;  /* 0x0000007f0f00788c */ /* 0x000fe2000bf06070 */
[----:B------:R-:W-:Y:S01]  /*19b0*/  R2UR UR18, R20 ;  /* 0x00000000141272ca */ /* 0x000fe200000e0000 */
[----:B------:R-:W-:Y:S01]  /*19c0*/  ULEA UR8, UR13, UR5, 0x3 ;  /* 0x000000050d087291 */ /* 0x000fe2000f8e18ff */
[----:B------:R-:W-:-:S08]  /*19d0*/  UMOV UR23, URZ ;  /* 0x000000ff00177c82 */ /* 0x000fd00008000000 */
[----:B------:R1:W2:Y:S01]  /*19e0*/  SYNCS.PHASECHK.TRANS64.TRYWAIT P0, [UR8+0x28], R2 ;  /* 0x00002802ff0075a7 */ /* 0x0002a20008001108 */
[----:B------:R-:W-:Y:S02]  /*19f0*/  USHF.L.U32 UR34, UR34, 0x7, URZ ;  /* 0x0000000722227899 */ /* 0x000fe400080006ff */
[----:B------:R-:W-:Y:S01]  /*1a00*/  USHF.L.U32 UR18, UR18, 0x7, URZ ;  /* 0x0000000712127899 */ /* 0x000fe200080006ff */
[----:B------:R-:W-:Y:S11]  /*1a10*/  BRA.U !UP0, `(.L_x_25) ;  /* 0x0000000108f47547 */ /* 0x000ff6000b800000 */
[----:B------:R-:W-:Y:S02]  /*1a20*/  UIADD3 UR26, UPT, UPT, UR34, 0x40, URZ ;  /* 0x00000040221a7890 */ /* 0x000fe4000fffe0ff */
[----:B------:R-:W-:Y:S01]  /*1a30*/  UIADD3 UR10, UPT, UPT, UR18, 0x40, URZ ;  /* 0x00000040120a7890 */ /* 0x000fe2000fffe0ff */
[----:B------:R-:W-:Y:S01]  /*1a40*/  UMOV UR29, URZ ;  /* 0x000000ff001d7c82 */ /* 0x000fe20008000000 */
[----:B------:R-:W-:-:S10]  /*1a50*/  UMOV UR39, UR13 ;  /* 0x0000000d00277c82 */ /* 0x000fd40008000000 */
.L_x_31:
[----:B------:R-:W-:Y:S01]  /*1a60*/  ULEA UR33, UR39, UR5, 0x3 ;  /* 0x0000000527217291 */ /* 0x000fe2000f8e18ff */
[----:B--2---:R-:W-:Y:S01]  /*1a70*/  @!P6 MOV R3, 0x8000 ;  /* 0x000080000003e802 */ /* 0x004fe20000000f00 */
[----:B-12---:R-:W-:Y:S10]  /*1a80*/  @P0 BRA `(.L_x_26) ;  /* 0x00000000000c0947 */ /* 0x006ff40003800000 */
[----:B------:R-:W-:-:S04]  /*1a90*/  SHF.L.U32 R4, R15, 0x1f, RZ ;  /* 0x0000001f0f047819 */ /* 0x000fc800000006ff */
[----:B------:R-:W2:Y:S02]  /*1aa0*/  SYNCS.PHASECHK.TRANS64.TRYWAIT P0, [UR33+0x28], R4 ;  /* 0x00002804ff0075a7 */ /* 0x000ea40008001121 */
[----:B--2---:R-:W-:Y:S05]  /*1ab0*/  @!P0 BRA `(.L_x_27) ;  /* 0x0000007800088947 */ /* 0x004fea0003800000 */
.L_x_26:
[----:B------:R2:W-:Y:S01]  /*1ac0*/  @!P6 SYNCS.ARRIVE.TRANS64 RZ, [UR33], R3 ;  /* 0x00000003ffffe9a7 */ /* 0x0005e20008000021 */
[----:B------:R-:W-:-:S04]  /*1ad0*/  ULOP3.LUT UR8, UR7, 0x2, URZ, 0xfc, !UPT ;  /* 0x0000000207087892 */ /* 0x000fc8000f8efcff */
[----:B------:R-:W-:-:S09]  /*1ae0*/  UISETP.NE.AND UP0, UPT, UR8, 0x2, UPT ;  /* 0x000000020800788c */ /* 0x000fd2000bf05270 */
[----:B------:R-:W-:Y:S05]  /*1af0*/  BRA.U UP0, `(.L_x_28) ;  /* 0x0000000100047547 */ /* 0x000fea000b800000 */
[----:B------:R-:W-:Y:S05]  /*1b00*/  BPT.TRAP 0x1 ;  /* 0x000000040000795c */ /* 0x000fea0000300000 */
.L_x_28:
[----:B------:R-:W-:Y:S04]  /*1b10*/  BSSY.RECONVERGENT B0, `(.L_x_29) ;  /* 0x0000003000007945 */ /* 0x000fe80003800200 */
[----:B------:R-:W-:Y:S05]  /*1b20*/  @P4 BRA `(.L_x_30) ;  /* 0x0000000000044947 */ /* 0x000fea0003800000 */
[----:B------:R-:W-:Y:S05]  /*1b30*/  BPT.TRAP 0x1 ;  /* 0x000000040000795c */ /* 0x000fea0000300000 */
.L_x_30:
[----:B------:R-:W-:Y:S05]  /*1b40*/  BSYNC.RECONVERGENT B0 ;  /* 0x0000000000007941 */ /* 0x000fea0003800200 */
.L_x_29:
[----:B------:R-:W-:Y:S02]  /*1b50*/  UIADD3 UR13, UPT, UPT, UR39, 0x1, URZ ;  /* 0x00000001270d7890 */ /* 0x000fe4000fffe0ff */
[----:B------:R-:W-:Y:S02]  /*1b60*/  UIADD3 UR44, UP1, UPT, UR30, 0x80, URZ ;  /* 0x000000801e2c7890 */ /* 0x000fe4000ff3e0ff */
[----:B------:R-:W-:Y:S02]  /*1b70*/  UISETP.NE.AND UP0, UPT, UR13, 0x5, UPT ;  /* 0x000000050d00788c */ /* 0x000fe4000bf05270 */
[----:B------:R-:W-:Y:S02]  /*1b80*/  USHF.L.U32 UR19, UR29, 0x6, URZ ;  /* 0x000000061d137899 */ /* 0x000fe400080006ff */
[----:B------:R-:W-:Y:S02]  /*1b90*/  USEL UR9, URZ, 0x1, UP0 ;  /* 0x00000001ff097887 */ /* 0x000fe40008000000 */
[----:B------:R-:W-:-:S02]  /*1ba0*/  USEL UR13, UR13, URZ, UP0 ;  /* 0x000000ff0d0d7287 */ /* 0x000fc40008000000 */
[----:B------:R-:W-:Y:S02]  /*1bb0*/  UIADD3 UR42, UP0, UPT, UR30, 0x180, URZ ;  /* 0x000001801e2a7890 */ /* 0x000fe4000ff1e0ff */
[----:B------:R-:W-:Y:S01]  /*1bc0*/  ULEA UR8, UR13, UR5, 0x3 ;  /* 0x000000050d087291 */ /* 0x000fe2000f8e18ff */
[----:B------:R-:W-:Y:S01]  /*1bd0*/  LOP3.LUT R15, R15, UR9, RZ, 0x3c, !PT ;  /* 0x000000090f0f7c12 */ /* 0x000fe2000f8e3cff */
[----:B------:R-:W-:Y:S02]  /*1be0*/  UIADD3.X UR45, UPT, UPT, URZ, UR31, URZ, UP1, !UPT ;  /* 0x0000001fff2d7290 */ /* 0x000fe40008ffe4ff */
[----:B------:R-:W-:Y:S01]  /*1bf0*/  ULEA.HI UR35, UR4, UR19, URZ, 0x1a ;  /* 0x0000001304237291 */ /* 0x000fe2000f8fd0ff */
[----:B-1----:R-:W-:Y:S01]  /*1c00*/  SHF.L.U32 R2, R15, 0x1f, RZ ;  /* 0x0000001f0f027819 */ /* 0x002fe200000006ff */
[----:B------:R-:W-:Y:S01]  /*1c10*/  UIADD3.X UR43, UPT, UPT, URZ, UR31, URZ, UP0, !UPT ;  /* 0x0000001fff2b7290 */ /* 0x000fe200087fe4ff */
[----:B------:R-:W-:Y:S02]  /*1c20*/  UMOV UR38, 0xff0000 ;  /* 0x00ff000000267882 */ /* 0x000fe40000000000 */
[----:B------:R4:W1:Y:S01]  /*1c30*/  SYNCS.PHASECHK.TRANS64.TRYWAIT P0, [UR8+0x28], R2 ;  /* 0x00002802ff0075a7 */ /* 0x0008620008001108 */
[----:B------:R-:W-:Y:S01]  /*1c40*/  USHF.L.U32 UR8, UR39, 0xe, URZ ;  /* 0x0000000e27087899 */ /* 0x000fe200080006ff */
[----:B------:R-:W-:Y:S01]  /*1c50*/  UMOV UR40, 0x0 ;  /* 0x0000000000287882 */ /* 0x000fe20000000000 */
[----:B------:R-:W-:-:S02]  /*1c60*/  UMOV UR41, 0x10000000 ;  /* 0x1000000000297882 */ /* 0x000fc40000000000 */
[----:B------:R-:W-:Y:S02]  /*1c70*/  ULEA UR24, UR4, UR8, 0x1 ;  /* 0x0000000804187291 */ /* 0x000fe4000f8e08ff */
[----:B------:R-:W-:Y:S02]  /*1c80*/  UIADD3 UR8, UPT, UPT, UR5, UR8, URZ ;  /* 0x0000000805087290 */ /* 0x000fe4000fffe0ff */
[----:B------:R-:W-:Y:S02]  /*1c90*/  UIADD3 UR24, UPT, UPT, UR5, UR24, URZ ;  /* 0x0000001805187290 */ /* 0x000fe4000fffe0ff */
[----:B------:R-:W-:Y:S02]  /*1ca0*/  UIADD3 UR16, UPT, UPT, UR8, 0x1c400, URZ ;  /* 0x0001c40008107890 */ /* 0x000fe4000fffe0ff */
[----:B------:R-:W-:Y:S02]  /*1cb0*/  UIADD3 UR32, UPT, UPT, UR24, 0x8400, URZ ;  /* 0x0000840018207890 */ /* 0x000fe4000fffe0ff */
[----:B------:R-:W-:-:S02]  /*1cc0*/  UIADD3 UR24, UPT, UPT, UR24, 0xa400, URZ ;  /* 0x0000a40018187890 */ /* 0x000fc4000fffe0ff */
[----:B------:R-:W-:Y:S01]  /*1cd0*/  UIADD3 UR8, UPT, UPT, UR8, 0x1e400, URZ ;  /* 0x0001e40008087890 */ /* 0x000fe2000fffe0ff */
[----:B------:R-:W-:Y:S01]  /*1ce0*/  UMOV UR25, UR33 ;  /* 0x0000002100197c82 */ /* 0x000fe20008000000 */
[----:B------:R-:W-:Y:S01]  /*1cf0*/  UMOV UR28, UR36 ;  /* 0x00000024001c7c82 */ /* 0x000fe20008000000 */
[----:B------:R-:W-:Y:S01]  /*1d00*/  UMOV UR27, UR35 ;  /* 0x00000023001b7c82 */ /* 0x000fe20008000000 */
[----:B------:R-:W-:Y:S01]  /*1d10*/  UMOV UR17, UR33 ;  /* 0x0000002100117c82 */ /* 0x000fe20008000000 */
[----:B------:R-:W-:Y:S01]  /*1d20*/  UMOV UR20, UR36 ;  /* 0x0000002400147c82 */ /* 0x000fe20008000000 */
[----:B------:R4:W-:Y:S01]  /*1d30*/  UTMALDG.3D.MULTICAST [UR32], [UR44], UR38, desc[UR40] ;  /* 0x000028202c0073b4 */ /* 0x0009e20008011826 */
[----:B------:R-:W-:Y:S01]  /*1d40*/  UMOV UR12, UR36 ;  /* 0x00000024000c7c82 */ /* 0x000fe20008000000 */
[----:B------:R-:W-:Y:S01]  /*1d50*/  UMOV UR9, UR33 ;  /* 0x0000002100097c82 */ /* 0x000fe20008000000 */
[----:B------:R-:W-:Y:S01]  /*1d60*/  UMOV UR11, UR19 ;  /* 0x00000013000b7c82 */ /* 0x000fe20008000000 */
[----:B------:R-:W-:Y:S01]  /*1d70*/  UIADD3 UR29, UPT, UPT, UR29, 0x1, URZ ;  /* 0x000000011d1d7890 */ /* 0x000fe2000fffe0ff */
[----:B------:R-:W-:Y:S01]  /*1d80*/  UMOV UR23, UR6 ;  /* 0x0000000600177c82 */ /* 0x000fe20008000000 */
[----:B------:R-:W-:Y:S01]  /*1d90*/  UMOV UR39, UR13 ;  /* 0x0000000d00277c82 */ /* 0x000fe20008000000 */
[----:B------:R4:W-:Y:S01]  /*1da0*/  UTMALDG.3D.MULTICAST [UR24], [UR44], UR38, desc[UR40] ;  /* 0x000028182c0073b4 */ /* 0x0009e20008011826 */
[----:B------:R-:W-:Y:S01]  /*1db0*/  UISETP.NE.AND UP0, UPT, UR29, UR6, UPT ;  /* 0x000000061d00728c */ /* 0x000fe2000bf05270 */
[----:B------:R4:W-:Y:S01]  /*1dc0*/  UTMALDG.3D [UR16], [UR42], desc[UR40] ;  /* 0x000028102a0075b4 */ /* 0x0009e20008011000 */
[----:B------:R4:W-:Y:S07]  /*1dd0*/  UTMALDG.3D [UR8], [UR42], desc[UR40] ;  /* 0x000028082a0075b4 */ /* 0x0009ee0008011000 */
[----:B----4-:R-:W-:Y:S05]  /*1de0*/  BRA.U UP0, `(.L_x_31) ;  /* 0xfffffffd001c7547 */ /* 0x010fea000b83ffff */
.L_x_25:
[----:B------:R-:W-:Y:S01]  /*1df0*/  ULEA UR8, UR13, UR5, 0x3 ;  /* 0x000000050d087291 */ /* 0x000fe2000f8e18ff */
[----:B-1----:R-:W-:Y:S01]  /*1e00*/  SHF.L.U32 R2, R15, 0x1f, RZ ;  /* 0x0000001f0f027819 */ /* 0x002fe200000006ff */
[----:B------:R-:W-:Y:S01]  /*1e10*/  @!P1 SYNCS.ARRIVE.TRANS64.A1T0 RZ, [UR5+0x98], RZ ;  /* 0x000098ffffff99a7 */ /* 0x000fe20008100005 */
[----:B------:R-:W-:-:S06]  /*1e20*/  UISETP.GT.AND UP0, UPT, UR22, UR21, UPT ;  /* 0x000000151600728c */ /* 0x000fcc000bf04270 */
[----:B--2---:R1:W2:Y:S03]  /*1e30*/  SYNCS.PHASECHK.TRANS64.TRYWAIT P0, [UR8+0x28], R2 ;  /* 0x00002802ff0075a7 */ /* 0x0042a60008001108 */
[----:B------:R-:W-:Y:S05]  /*1e40*/  BRA.U !UP0, `(.L_x_32) ;  /* 0x0000000108f07547 */ /* 0x000fea000b800000 */
[----:B------:R-:W-:Y:S02]  /*1e50*/  UIADD3 UR38, UPT, UPT, UR14, UR23, URZ ;  /* 0x000000170e267290 */ /* 0x000fe4000fffe0ff */
[----:B------:R-:W-:Y:S02]  /*1e60*/  UIADD3 UR26, UPT, UPT, UR34, 0x40, URZ ;  /* 0x00000040221a7890 */ /* 0x000fe4000fffe0ff */
[----:B------:R-:W-:Y:S01]  /*1e70*/  UIADD3 UR10, UPT, UPT, UR18, 0x40, URZ ;  /* 0x00000040120a7890 */ /* 0x000fe2000fffe0ff */
[----:B------:R-:W-:-:S11]  /*1e80*/  UMOV UR39, UR13 ;  /* 0x0000000d00277c82 */ /* 0x000fd60008000000 */
.L_x_38:
[----:B------:R-:W-:Y:S01]  /*1e90*/  ULEA UR33, UR39, UR5, 0x3 ;  /* 0x0000000527217291 */ /* 0x000fe2000f8e18ff */
[----:B--2---:R-:W-:Y:S01]  /*1ea0*/  @!P6 MOV R3, 0x8000 ;  /* 0x000080000003e802 */ /* 0x004fe20000000f00 */
[----:B-12---:R-:W-:Y:S10]  /*1eb0*/  @P0 BRA `(.L_x_33) ;  /* 0x00000000000c0947 */ /* 0x006ff40003800000 */
[----:B------:R-:W-:-:S04]  /*1ec0*/  SHF.L.U32 R4, R15, 0x1f, RZ ;  /* 0x0000001f0f047819 */ /* 0x000fc800000006ff */
[----:B------:R-:W2:Y:S02]  /*1ed0*/  SYNCS.PHASECHK.TRANS64.TRYWAIT P0, [UR33+0x28], R4 ;  /* 0x00002804ff0075a7 */ /* 0x000ea40008001121 */
[----:B--2---:R-:W-:Y:S05]  /*1ee0*/  @!P0 BRA `(.L_x_34) ;  /* 0x0000007400148947 */ /* 0x004fea0003800000 */
.L_x_33:
[----:B------:R2:W-:Y:S01]  /*1ef0*/  @!P6 SYNCS.ARRIVE.TRANS64 RZ, [UR33], R3 ;  /* 0x00000003ffffe9a7 */ /* 0x0005e20008000021 */
[----:B------:R-:W-:-:S04]  /*1f00*/  ULOP3.LUT UR8, UR7, 0x2, URZ, 0xfc, !UPT ;  /* 0x0000000207087892 */ /* 0x000fc8000f8efcff */
[----:B------:R-:W-:-:S09]  /*1f10*/  UISETP.NE.AND UP0, UPT, UR8, 0x2, UPT ;  /* 0x000000020800788c */ /* 0x000fd2000bf05270 */
[----:B------:R-:W-:Y:S05]  /*1f20*/  BRA.U UP0, `(.L_x_35) ;  /* 0x0000000100047547 */ /* 0x000fea000b800000 */
[----:B------:R-:W-:Y:S05]  /*1f30*/  BPT.TRAP 0x1 ;  /* 0x000000040000795c */ /* 0x000fea0000300000 */
.L_x_35:
[----:B------:R-:W-:Y:S04]  /*1f40*/  BSSY.RECONVERGENT B0, `(.L_x_36) ;  /* 0x0000003000007945 */ /* 0x000fe80003800200 */
[----:B------:R-:W-:Y:S05]  /*1f50*/  @P4 BRA `(.L_x_37) ;  /* 0x0000000000044947 */ /* 0x000fea0003800000 */
[----:B------:R-:W-:Y:S05]  /*1f60*/  BPT.TRAP 0x1 ;  /* 0x000000040000795c */ /* 0x000fea0000300000 */
.L_x_37:
[----:B------:R-:W-:Y:S05]  /*1f70*/  BSYNC.RECONVERGENT B0 ;  /* 0x0000000000007941 */ /* 0x000fea0003800200 */
.L_x_36:
        /* <DEDUP_REMOVED lines=36> */
[----:B------:R4:W-:Y:S02]  /*21c0*/  UTMALDG.3D.MULTICAST [UR24], [UR44], UR29, desc[UR40] ;  /* 0x000028182c0073b4 */ /* 0x0009e4000801181d */
[----:B------:R-:W-:Y:S01]  /*21d0*/  UISETP.NE.AND UP0, UPT, UR23, UR38, UPT ;  /* 0x000000261700728c */ /* 0x000fe2000bf05270 */
[----:B------:R4:W-:Y:S01]  /*21e0*/  UTMALDG.3D [UR16], [UR42], desc[UR40] ;  /* 0x000028102a0075b4 */ /* 0x0009e20008011000 */
[----:B------:R4:W-:Y:S07]  /*21f0*/  UTMALDG.3D [UR8], [UR42], desc[UR40] ;  /* 0x000028082a0075b4 */ /* 0x0009ee0008011000 */
[----:B----4-:R-:W-:Y:S05]  /*2200*/  BRA.U UP0, `(.L_x_38) ;  /* 0xfffffffd00207547 */ /* 0x010fea000b83ffff */
.L_x_32:
[C---:B-1----:R-:W-:Y:S01]  /*2210*/  LEA R2, R14.reuse, UR5, 0x3 ;  /* 0x000000050e027c11 */ /* 0x042fe2000f8e18ff */
[----:B------:R-:W-:Y:S01]  /*2220*/  NOP ;  /* 0x0000000000007918 */ /* 0x000fe20000000000 */
[----:B--2---:R-:W-:Y:S02]  /*2230*/  SHF.L.U32 R3, R13, 0x1f, RZ ;  /* 0x0000001f0d037819 */ /* 0x004fe400000006ff */
[----:B------:R-:W-:Y:S02]  /*2240*/  LEA R4, R14, UR5, 0x4 ;  /* 0x000000050e047c11 */ /* 0x000fe4000f8e20ff */
[----:B------:R-:W1:Y:S02]  /*2250*/  SYNCS.PHASECHK.TRANS64.TRYWAIT P0, [R2+URZ+0xa0], R3 ;  /* 0x0000a003020075a7 */ /* 0x000e6400080011ff */
[----:B-1----:R-:W-:Y:S05]  /*2260*/  @!P0 BRA `(.L_x_39) ;  /* 0x00000070004c8947 */ /* 0x002fea0003800000 */
.L_x_142:
[----:B------:R-:W2:Y:S01]  /*2270*/  LDS.128 R4, [R4+0x130] ;  /* 0x0001300004047984 */ /* 0x000ea20000000c00 */
[----:B------:R-:W-:Y:S01]  /*2280*/  ISETP.GE.AND P0, PT, R40, 0x1, PT ;  /* 0x000000012800780c */ /* 0x000fe20003f06270 */
[----:B-1----:R-:W-:Y:S01]  /*2290*/  VIADD R2, R2, 0xb0 ;  /* 0x000000b002027836 */ /* 0x002fe20000000000 */
[----:B------:R-:W-:Y:S01]  /*22a0*/  @!PT LDS RZ, [RZ] ;  /* 0x00000000fffff984 */ /* 0x000fe20000000800 */
[----:B------:R-:W-:Y:S01]  /*22b0*/  @!PT LDS RZ, [RZ] ;  /* 0x00000000fffff984 */ /* 0x000fe20000000800 */
[----:B------:R-:W-:Y:S01]  /*22c0*/  @!PT LDS RZ, [RZ] ;  /* 0x00000000fffff984 */ /* 0x000fe20000000800 */
[----:B------:R-:W-:Y:S01]  /*22d0*/  @!PT LDS RZ, [RZ] ;  /* 0x00000000fffff984 */ /* 0x000fe20000000800 */
[----:B------:R1:W-:Y:S06]  /*22e0*/  MEMBAR.ALL.CTA ;  /* 0x0000000000007992 */ /* 0x0003ec0000008000 */
[----:B-1----:R-:W1:Y:S01]  /*22f0*/  FENCE.VIEW.ASYNC.S ;  /* 0x00000000000073c6 */ /* 0x002e620000000000 */
[----:B------:R-:W-:-:S04]  /*2300*/  PRMT R2, RZ, 0x654, R2 ;  /* 0x00000654ff027816 */ /* 0x000fc80000000002 */
[----:B-1----:R1:W-:Y:S01]  /*2310*/  SYNCS.ARRIVE.TRANS64.RED.A1T0 RZ, [R2+URZ], RZ ;  /* 0x000000ff02ff79a7 */ /* 0x0023e200081004ff */
[----:B--2---:R-:W-:-:S13]  /*2320*/  LOP3.LUT P2, RZ, R6, 0x1, RZ, 0xc0, !PT ;  /* 0x0000000106ff7812 */ /* 0x004fda000784c0ff */
[----:B------:R-:W-:Y:S01]  /*2330*/  @P2 SHF.R.U32.HI R3, RZ, 0x10, R5 ;  /* 0x00000010ff032819 */ /* 0x000fe20000011605 */
[----:B------:R-:W-:Y:S01]  /*2340*/  VOTEU.ANY UP0, P2 ;  /* 0x0000000000ff7886 */ /* 0x000fe20001000100 */
[----:B------:R-:W-:Y:S02]  /*2350*/  @P2 MOV R10, R4 ;  /* 0x00000004000a2202 */ /* 0x000fe40000000f00 */
[----:B------:R-:W-:Y:S02]  /*2360*/  @P2 R2UR.BROADCAST UR8, R3 ;  /* 0x00000000030822ca */ /* 0x000fe400008e0000 */
[----:B------:R-:W-:-:S11]  /*2370*/  @P2 LOP3.LUT R9, R5, 0xffff, RZ, 0xc0, !PT ;  /* 0x0000ffff05092812 */ /* 0x000fd600078ec0ff */
[----:B------:R-:W-:Y:S01]  /*2380*/  @UP0 UMOV UR36, UR8 ;  /* 0x0000000800240c82 */ /* 0x000fe20008000000 */
[----:B-1----:R-:W-:Y:S05]  /*2390*/  @!P0 BRA `(.L_x_40) ;  /* 0x0000000000b88947 */ /* 0x002fea0003800000 */
[----:B------:R-:W3:Y:S01]  /*23a0*/  LDC.64 R4, c[0x0][0xb18] ;  /* 0x0002c600ff047b82 */ /* 0x000ee20000000a00 */
[----:B------:R-:W-:-:S07]  /*23b0*/  ISETP.NE.AND P3, PT, R40, 0x1, PT ;  /* 0x000000012800780c */ /* 0x000fce0003f65270 */
[----:B------:R-:W1:Y:S08]  /*23c0*/  LDC.64 R6, c[0x0][0xb10] ;  /* 0x0002c400ff067b82 */ /* 0x000e700000000a00 */
[----:B------:R-:W2:Y:S08]  /*23d0*/  LDC R16, c[0x0][0xb20] ;  /* 0x0002c800ff107b82 */ /* 0x000eb00000000800 */
[----:B------:R-:W4:Y:S01]  /*23e0*/  LDC R17, c[0x0][0xb0c] ;  /* 0x0002c300ff117b82 */ /* 0x000f220000000800 */
[----:B---3--:R-:W-:Y:S01]  /*23f0*/  IMAD.HI.U32 R19, R0, R5, RZ ;  /* 0x0000000500137227 */ /* 0x008fe200078e00ff */
[----:B------:R-:W-:-:S03]  /*2400*/  ISETP.NE.AND P0, PT, R4, 0x1, PT ;  /* 0x000000010400780c */ /* 0x000fc60003f05270 */
[----:B------:R-:W-:-:S03]  /*2410*/  IMAD.HI.U32 R5, R9, R5, RZ ;  /* 0x0000000509057227 */ /* 0x000fc600078e00ff */
[----:B------:R-:W3:Y:S01]  /*2420*/  LDC.64 R2, c[0x0][0xb28] ;  /* 0x0002ca00ff027b82 */ /* 0x000ee20000000a00 */
[----:B-1----:R-:W-:-:S04]  /*2430*/  IMAD.HI.U32 R20, R8, R6, RZ ;  /* 0x0000000608147227 */ /* 0x002fc800078e00ff */
[----:B------:R-:W-:Y:S01]  /*2440*/  IMAD.HI.U32 R21, R10, R6, RZ ;  /* 0x000000060a157227 */ /* 0x000fe200078e00ff */
[----:B------:R-:W-:Y:S02]  /*2450*/  SHF.R.U32.HI R20, RZ, R7, R20 ;  /* 0x00000007ff147219 */ /* 0x000fe40000011614 */
[-C--:B--2---:R-:W-:Y:S02]  /*2460*/  SHF.R.U32.HI R19, RZ, R16.reuse, R19 ;  /* 0x00000010ff137219 */ /* 0x084fe40000011613 */
[----:B------:R-:W-:Y:S02]  /*2470*/  SHF.R.U32.HI R5, RZ, R16, R5 ;  /* 0x00000010ff057219 */ /* 0x000fe40000011605 */
[----:B------:R-:W-:Y:S02]  /*2480*/  SEL R19, R0, R19, !P0 ;  /* 0x0000001300137207 */ /* 0x000fe40004000000 */
[----:B------:R-:W-:Y:S02]  /*2490*/  SHF.R.U32.HI R21, RZ, R7, R21 ;  /* 0x00000007ff157219 */ /* 0x000fe40000011615 */
[----:B----4-:R-:W-:-:S02]  /*24a0*/  ISETP.NE.AND P1, PT, R17, 0x1, PT ;  /* 0x000000011100780c */ /* 0x010fc40003f25270 */
[----:B------:R-:W-:Y:S02]  /*24b0*/  SEL R5, R9, R5, !P0 ;  /* 0x0000000509057207 */ /* 0x000fe40004000000 */
[----:B------:R-:W-:Y:S02]  /*24c0*/  SEL R20, R8, R20, !P1 ;  /* 0x0000001408147207 */ /* 0x000fe40004800000 */
[----:B------:R-:W-:Y:S01]  /*24d0*/  SEL R21, R10, R21, !P1 ;  /* 0x000000150a157207 */ /* 0x000fe20004800000 */
[----:B---3--:R-:W-:-:S04]  /*24e0*/  IMAD.HI.U32 R18, R19, R2, RZ ;  /* 0x0000000213127227 */ /* 0x008fc800078e00ff */
        /* <DEDUP_REMOVED lines=10> */
[----:B------:R-:W-:-:S04]  /*2590*/  @!P0 IMAD.HI.U32 R7, R21, R2, RZ ;  /* 0x0000000215078227 */ /* 0x000fc800078e00ff */
[----:B------:R-:W-:Y:S01]  /*25a0*/  IMAD.MOV R2, RZ, RZ, -R6 ;  /* 0x000000ffff027224 */ /* 0x000fe200078e0a06 */
[----:B------:R-:W-:Y:S02]  /*25b0*/  @!P0 SHF.R.U32.HI R3, RZ, R3, R7 ;  /* 0x00000003ff038219 */ /* 0x000fe40000011607 */
[----:B------:R-:W-:Y:S01]  /*25c0*/  IADD3 R7, PT, PT, -R5, RZ, RZ ;  /* 0x000000ff05077210 */ /* 0x000fe20007ffe1ff */
[----:B------:R-:W-:Y:S01]  /*25d0*/  IMAD R2, R40, R2, R5 ;  /* 0x0000000228027224 */ /* 0x000fe200078e0205 */
        /* <DEDUP_REMOVED lines=10> */
.L_x_40:
[----:B------:R-:W1:Y:S02]  /*2680*/  LDCU UR8, c[0x0][0xb30] ;  /* 0x00016600ff0877ac */ /* 0x000e640008000800 */
[----:B-1----:R-:W-:-:S09]  /*2690*/  UISETP.NE.AND UP0, UPT, UR8, 0x1, UPT ;  /* 0x000000010800788c */ /* 0x002fd2000bf05270 */
[----:B------:R-:W-:Y:S05]  /*26a0*/  BRA.U UP0, `(.L_x_41) ;  /* 0x0000000100407547 */ /* 0x000fea000b800000 */
[----:B------:R-:W1:Y:S08]  /*26b0*/  LDC.64 R4, c[0x0][0xb10] ;  /* 0x0002c400ff047b82 */ /* 0x000e700000000a00 */
[----:B------:R-:W2:Y:S08]  /*26c0*/  LDC.64 R2, c[0x0][0xb18] ;  /* 0x0002c600ff027b82 */ /* 0x000eb00000000a00 */
[----:B------:R-:W4:Y:S08]  /*26d0*/  LDC R6, c[0x0][0xb20] ;  /* 0x0002c800ff067b82 */ /* 0x000f300000000800 */
[----:B------:R-:W3:Y:S01]  /*26e0*/  LDC R7, c[0x0][0xb0c] ;  /* 0x0002c300ff077b82 */ /* 0x000ee20000000800 */
[----:B-1----:R-:W-:-:S05]  /*26f0*/  IMAD.HI.U32 R4, R10, R4, RZ ;  /* 0x000000040a047227 */ /* 0x002fca00078e00ff */
[----:B------:R-:W-:Y:S01]  /*2700*/  SHF.R.U32.HI R4, RZ, R5, R4 ;  /* 0x00000005ff047219 */ /* 0x000fe20000011604 */
[----:B--2---:R-:W-:Y:S01]  /*2710*/  IMAD.HI.U32 R3, R9, R3, RZ ;  /* 0x0000000309037227 */ /* 0x004fe200078e00ff */
[----:B------:R-:W-:-:S04]  /*2720*/  ISETP.NE.AND P0, PT, R2, 0x1, PT ;  /* 0x000000010200780c */ /* 0x000fc80003f05270 */
[----:B----4-:R-:W-:-:S04]  /*2730*/  SHF.R.U32.HI R3, RZ, R6, R3 ;  /* 0x00000006ff037219 */ /* 0x010fc80000011603 */
[----:B------:R-:W-:Y:S02]  /*2740*/  SEL R3, R9, R3, !P0 ;  /* 0x0000000309037207 */ /* 0x000fe40004000000 */
[----:B---3--:R-:W-:-:S04]  /*2750*/  ISETP.NE.AND P1, PT, R7, 0x1, PT ;  /* 0x000000010700780c */ /* 0x008fc80003f25270 */
[----:B------:R-:W-:-:S05]  /*2760*/  SEL R4, R10, R4, !P1 ;  /* 0x000000040a047207 */ /* 0x000fca0004800000 */
[----:B------:R-:W-:Y:S02]  /*2770*/  IMAD.IADD R5, R3, 0x1, -R4 ;  /* 0x0000000103057824 */ /* 0x000fe400078e0a04 */
[----:B------:R-:W-:Y:S02]  /*2780*/  IMAD.IADD R3, R4, 0x1, -R3 ;  /* 0x0000000104037824 */ /* 0x000fe400078e0a03 */
[----:B------:R-:W-:Y:S02]  /*2790*/  IMAD R10, R5, R7, R10 ;  /* 0x00000007050a7224 */ /* 0x000fe400078e020a */
[----:B------:R-:W-:-:S07]  /*27a0*/  IMAD R9, R3, R2, R9 ;  /* 0x0000000203097224 */ /* 0x000fce00078e0209 */
.L_x_41:
[----:B------:R-:W-:Y:S01]  /*27b0*/  VIADD R14, R14, 0x1 ;  /* 0x000000010e0e7836 */ /* 0x000fe20000000000 */
[----:B------:R-:W-:Y:S01]  /*27c0*/  PLOP3.LUT P1, PT, PT, PT, PT, 0x80, 0x8 ;  /* 0x000000000008781c */ /* 0x000fe20003f2f070 */
[----:B------:R-:W-:Y:S02]  /*27d0*/  IMAD.IADD R21, R10, 0x1, R87 ;  /* 0x000000010a157824 */ /* 0x000fe400078e0257 */
[----:B------:R-:W-:Y:S01]  /*27e0*/  IMAD.IADD R20, R9, 0x1, R86 ;  /* 0x0000000109147824 */ /* 0x000fe200078e0256 */
[----:B------:R-:W-:-:S04]  /*27f0*/  ISETP.NE.AND P0, PT, R14, 0x2, PT ;  /* 0x000000020e00780c */ /* 0x000fc80003f05270 */
[----:B------:R-:W-:Y:S02]  /*2800*/  SEL R2, RZ, 0x1, P0 ;  /* 0x00000001ff027807 */ /* 0x000fe40000000000 */
[----:B------:R-:W-:Y:S02]  /*2810*/  SEL R14, R14, RZ, P0 ;  /* 0x000000ff0e0e7207 */ /* 0x000fe40000000000 */
[----:B------:R-:W-:Y:S01]  /*2820*/  LOP3.LUT R13, R13, R2, RZ, 0x3c, !PT ;  /* 0x000000020d0d7212 */ /* 0x000fe200078e3cff */
[----:B------:R-:W-:Y:S06]  /*2830*/  @P2 BRA `(.L_x_42) ;  /* 0xfffffff000082947 */ /* 0x000fec000383ffff */
[----:B------:R-:W-:Y:S01]  /*2840*/  UIADD3 UR5, UPT, UPT, UR5, 0x28, URZ ;  /* 0x0000002805057890 */ /* 0x000fe2000fffe0ff */
[----:B------:R-:W-:-:S03]  /*2850*/  SHF.L.U32 R2, R15, 0x1f, RZ ;  /* 0x0000001f0f027819 */ /* 0x000fc600000006ff */
[----:B------:R-:W-:-:S09]  /*2860*/  ULEA UR4, UR13, UR5, 0x3 ;  /* 0x000000050d047291 */ /* 0x000fd2000f8e18ff */
[----:B------:R-:W1:Y:S02]  /*2870*/  SYNCS.PHASECHK.TRANS64.TRYWAIT P0, [UR4], R2 ;  /* 0x00000002ff0075a7 */ /* 0x000e640008001104 */
[----:B-1----:R-:W-:Y:S05]  /*2880*/  @!P0 BRA `(.L_x_43) ;  /* 0x0000006800d88947 */ /* 0x002fea0003800000 */
.L_x_144:
[----:B------:R-:W-:-:S04]  /*2890*/  UIADD3 UR6, UPT, UPT, UR13, 0x1, URZ ;  /* 0x000000010d067890 */ /* 0x000fc8000fffe0ff */
[----:B------:R-:W-:-:S04]  /*28a0*/  UISETP.NE.AND UP0, UPT, UR6, 0x5, UPT ;  /* 0x000000050600788c */ /* 0x000fc8000bf05270 */
[----:B------:R-:W-:Y:S02]  /*28b0*/  USEL UR7, URZ, 0x1, UP0 ;  /* 0x00000001ff077887 */ /* 0x000fe40008000000 */
[----:B------:R-:W-:-:S04]  /*28c0*/  USEL UR6, UR6, URZ, UP0 ;  /* 0x000000ff06067287 */ /* 0x000fc80008000000 */
[----:B------:R-:W-:Y:S01]  /*28d0*/  ULEA UR4, UR6, UR5, 0x3 ;  /* 0x0000000506047291 */ /* 0x000fe2000f8e18ff */
[----:B-1----:R-:W-:-:S04]  /*28e0*/  LOP3.LUT R2, R15, UR7, RZ, 0x3c, !PT ;  /* 0x000000070f027c12 */ /* 0x002fc8000f8e3cff */
[----:B------:R-:W-:-:S04]  /*28f0*/  SHF.L.U32 R3, R2, 0x1f, RZ ;  /* 0x0000001f02037819 */ /* 0x000fc800000006ff */
[----:B------:R-:W1:Y:S02]  /*2900*/  SYNCS.PHASECHK.TRANS64.TRYWAIT P0, [UR4], R3 ;  /* 0x00000003ff0075a7 */ /* 0x000e640008001104 */
[----:B-1----:R-:W-:Y:S05]  /*2910*/  @!P0 BRA `(.L_x_44) ;  /* 0x0000006800cc8947 */ /* 0x002fea0003800000 */
.L_x_146:
[----:B------:R-:W-:-:S04]  /*2920*/  UIADD3 UR6, UPT, UPT, UR6, 0x1, URZ ;  /* 0x0000000106067890 */ /* 0x000fc8000fffe0ff */
[----:B------:R-:W-:-:S04]  /*2930*/  UISETP.NE.AND UP0, UPT, UR6, 0x5, UPT ;  /* 0x000000050600788c */ /* 0x000fc8000bf05270 */
[----:B------:R-:W-:Y:S02]  /*2940*/  USEL UR7, URZ, 0x1, UP0 ;  /* 0x00000001ff077887 */ /* 0x000fe40008000000 */
[----:B------:R-:W-:-:S04]  /*2950*/  USEL UR6, UR6, URZ, UP0 ;  /* 0x000000ff06067287 */ /* 0x000fc80008000000 */
[----:B------:R-:W-:Y:S01]  /*2960*/  ULEA UR4, UR6, UR5, 0x3 ;  /* 0x0000000506047291 */ /* 0x000fe2000f8e18ff */
[----:B------:R-:W-:-:S04]  /*2970*/  LOP3.LUT R2, R2, UR7, RZ, 0x3c, !PT ;  /* 0x0000000702027c12 */ /* 0x000fc8000f8e3cff */
[----:B-1----:R-:W-:-:S04]  /*2980*/  SHF.L.U32 R3, R2, 0x1f, RZ ;  /* 0x0000001f02037819 */ /* 0x002fc800000006ff */
[----:B------:R-:W1:Y:S02]  /*2990*/  SYNCS.PHASECHK.TRANS64.TRYWAIT P0, [UR4], R3 ;  /* 0x00000003ff0075a7 */ /* 0x000e640008001104 */
[----:B-1----:R-:W-:Y:S05]  /*29a0*/  @!P0 BRA `(.L_x_45) ;  /* 0x0000006800c08947 */ /* 0x002fea0003800000 */
.L_x_148:
        /* <DEDUP_REMOVED lines=9> */
.L_x_150:
[----:B------:R-:W-:-:S04]  /*2a40*/  UIADD3 UR6, UPT, UPT, UR6, 0x1, URZ ;  /* 0x0000000106067890 */ /* 0x000fc8000fffe0ff */
[----:B------:R-:W-:-:S04]  /*2a50*/  UISETP.NE.AND UP0, UPT, UR6, 0x5, UPT ;  /* 0x000000050600788c */ /* 0x000fc8000bf05270 */
[----:B------:R-:W-:Y:S02]  /*2a60*/  USEL UR4, URZ, 0x1, UP0 ;  /* 0x00000001ff047887 */ /* 0x000fe40008000000 */
[----:B------:R-:W-:-:S04]  /*2a70*/  USEL UR6, UR6, URZ, UP0 ;  /* 0x000000ff06067287 */ /* 0x000fc80008000000 */
[----:B------:R-:W-:Y:S01]  /*2a80*/  ULEA UR6, UR6, UR5, 0x3 ;  /* 0x0000000506067291 */ /* 0x000fe2000f8e18ff */
[----:B------:R-:W-:-:S04]  /*2a90*/  LOP3.LUT R2, R2, UR4, RZ, 0x3c, !PT ;  /* 0x0000000402027c12 */ /* 0x000fc8000f8e3cff */
[----:B------:R-:W-:Y:S01]  /*2aa0*/  SHF.L.U32 R2, R2, 0x1f, RZ ;  /* 0x0000001f02027819 */ /* 0x000fe200000006ff */
[----:B-1-3--:R-:W-:-:S07]  /*2ab0*/  IMAD.U32 R0, RZ, RZ, UR6 ;  /* 0x00000006ff007e24 */ /* 0x00afce000f8e00ff */
.L_x_47:
[----:B-1----:R1:W2:Y:S02]  /*2ac0*/  SYNCS.PHASECHK.TRANS64.TRYWAIT P0, [R0+URZ], R2 ;  /* 0x00000002000075a7 */ /* 0x0022a400080011ff */
[----:B--2---:R-:W-:Y:S05]  /*2ad0*/  @!P0 NANOSLEEP.SYNCS 0x989680 ;  /* 0x009896800000895d */ /* 0x004fea0003900000 */
[----:B------:R-:W2:Y:S02]  /*2ae0*/  @!P0 SYNCS.PHASECHK.TRANS64 P0, [R0+URZ], R2 ;  /* 0x00000002000085a7 */ /* 0x000ea400080010ff */
[----:B--2---:R-:W-:Y:S05]  /*2af0*/  @P0 EXIT ;  /* 0x000000000000094d */ /* 0x004fea0003800000 */
[----:B------:R-:W-:Y:S05]  /*2b00*/  BRA `(.L_x_47) ;  /* 0xfffffffc00ec7947 */ /* 0x000fea000383ffff */
.L_x_22:
[----:B------:R-:W-:-:S04]  /*2b10*/  UISETP.NE.AND UP0, UPT, UR37, URZ, UPT ;  /* 0x000000ff2500728c */ /* 0x000fc8000bf05270 */
[----:B------:R-:W-:-:S09]  /*2b20*/  UISETP.NE.OR UP0, UPT, UR5, 0x1, UP0 ;  /* 0x000000010500788c */ /* 0x000fd20008705670 */
[----:B------:R-:W-:Y:S05]  /*2b30*/  BRA.U UP0, `(.L_x_48) ;  /* 0x00000005004c7547 */ /* 0x000fea000b800000 */
[----:B------:R-:W-:Y:S01]  /*2b40*/  HFMA2 R3, -RZ, RZ, 0, 0 ;  /* 0x00000000ff037431 */ /* 0x000fe200000001ff */
[----:B------:R-:W-:Y:S01]  /*2b50*/  ISETP.GE.U32.AND P2, PT, R9, 0x8, PT ;  /* 0x000000080900780c */ /* 0x000fe20003f46070 */
[----:B------:R-:W-:Y:S01]  /*2b60*/  IMAD.MOV.U32 R12, RZ, RZ, 0x1 ;  /* 0x00000001ff0c7424 */ /* 0x000fe200078e00ff */
[----:B------:R-:W-:Y:S01]  /*2b70*/  CS2R R10, SRZ ;  /* 0x00000000000a7805 */ /* 0x000fe2000001ff00 */
[----:B------:R-:W-:Y:S01]  /*2b80*/  IMAD.MOV.U32 R8, RZ, RZ, RZ ;  /* 0x000000ffff087224 */ /* 0x000fe200078e00ff */
[----:B------:R-:W-:Y:S01]  /*2b90*/  UMOV UR4, 0x400 ;  /* 0x0000040000047882 */ /* 0x000fe20000000000 */
[----:B------:R-:W-:Y:S01]  /*2ba0*/  UMOV UR6, URZ ;  /* 0x000000ff00067c82 */ /* 0x000fe20008000000 */
[----:B------:R-:W-:-:S12]  /*2bb0*/  ULEA UR37, UR37, UR4, 0x18 ;  /* 0x0000000425257291 */ /* 0x000fd8000f8ec0ff */
.L_x_52:
[----:B------:R-:W-:Y:S02]  /*2bc0*/  LEA R0, R3, UR37, 0x3 ;  /* 0x0000002503007c11 */ /* 0x000fe4000f8e18ff */
[----:B------:R-:W-:-:S03]  /*2bd0*/  SHF.L.U32 R4, R8, 0x1f, RZ ;  /* 0x0000001f08047819 */ /* 0x000fc600000006ff */
[----:B------:R-:W-:Y:S01]  /*2be0*/  VIADD R5, R0, 0x110 ;  /* 0x0000011000057836 */ /* 0x000fe20000000000 */
[----:B------:R-:W1:Y:S02]  /*2bf0*/  SYNCS.PHASECHK.TRANS64.TRYWAIT P0, [R0+URZ+0x100], R4 ;  /* 0x00010004000075a7 */ /* 0x000e6400080011ff */
[----:B-1----:R-:W-:Y:S05]  /*2c00*/  @!P0 BRA `(.L_x_49) ;  /* 0x0000006800588947 */ /* 0x002fea0003800000 */
.L_x_151:
[----:B------:R-:W-:Y:S01]  /*2c10*/  ULEA UR5, UR6, UR37, 0x3 ;  /* 0x0000002506057291 */ /* 0x000fe2000f8e18ff */
[----:B-1----:R-:W-:Y:S01]  /*2c20*/  PRMT R0, RZ, 0x654, R5 ;  /* 0x00000654ff007816 */ /* 0x002fe20000000005 */
[----:B------:R-:W-:Y:S01]  /*2c30*/  @!P2 IMAD.MOV.U32 R4, RZ, RZ, 0x10 ;  /* 0x00000010ff04a424 */ /* 0x000fe200078e00ff */
[----:B------:R-:W-:Y:S01]  /*2c40*/  SHF.L.U32 R5, R12, 0x1f, RZ ;  /* 0x0000001f0c057819 */ /* 0x000fe200000006ff */
[----:B------:R-:W-:Y:S01]  /*2c50*/  UIADD3 UR4, UPT, UPT, UR5, 0xa0, URZ ;  /* 0x000000a005047890 */ /* 0x000fe2000fffe0ff */
[----:B------:R1:W-:Y:S05]  /*2c60*/  SYNCS.ARRIVE.TRANS64.RED.A1T0 RZ, [R0+URZ], RZ ;  /* 0x000000ff00ff79a7 */ /* 0x0003ea00081004ff */
[----:B------:R-:W-:Y:S01]  /*2c70*/  IMAD.U32 R6, RZ, RZ, UR4 ;  /* 0x00000004ff067e24 */ /* 0x000fe2000f8e00ff */
[----:B------:R-:W2:Y:S04]  /*2c80*/  SYNCS.PHASECHK.TRANS64.TRYWAIT P0, [UR5+0xb0], R5 ;  /* 0x0000b005ff0075a7 */ /* 0x000ea80008001105 */
[----:B------:R-:W-:Y:S01]  /*2c90*/  PRMT R6, R9, 0x654, R6 ;  /* 0x0000065409067816 */ /* 0x000fe20000000006 */
[----:B-12---:R-:W-:Y:S06]  /*2ca0*/  @!P0 BRA `(.L_x_50) ;  /* 0x0000006800448947 */ /* 0x006fec0003800000 */
.L_x_153:
[----:B------:R-:W-:Y:S01]  /*2cb0*/  ULEA UR4, UR6, UR37, 0x4 ;  /* 0x0000002506047291 */ /* 0x000fe2000f8e20ff */
[----:B------:R-:W-:Y:S01]  /*2cc0*/  SEL R2, R6, R2, !P2 ;  /* 0x0000000206027207 */ /* 0x000fe20005000000 */
[----:B------:R-:W-:Y:S01]  /*2cd0*/  UIADD3 UR5, UPT, UPT, UR5, 0xa0, URZ ;  /* 0x000000a005057890 */ /* 0x000fe2000fffe0ff */
[----:B-1----:R-:W-:Y:S01]  /*2ce0*/  LEA R0, R11, UR37, 0x3 ;  /* 0x000000250b007c11 */ /* 0x002fe2000f8e18ff */
[----:B------:R-:W-:Y:S01]  /*2cf0*/  UIADD3 UR4, UPT, UPT, UR4, 0x130, URZ ;  /* 0x0000013004047890 */ /* 0x000fe2000fffe0ff */
[----:B------:R1:W-:Y:S01]  /*2d00*/  @!P2 SYNCS.ARRIVE.TRANS64.RED RZ, [R2+URZ], R4 ;  /* 0x0000000402ffa9a7 */ /* 0x0003e200080004ff */
[----:B------:R-:W-:Y:S01]  /*2d10*/  UIADD3 UR6, UPT, UPT, UR6, 0x1, URZ ;  /* 0x0000000106067890 */ /* 0x000fe2000fffe0ff */
[----:B------:R-:W-:-:S03]  /*2d20*/  VIADD R3, R3, 0x1 ;  /* 0x0000000103037836 */ /* 0x000fc60000000000 */
[----:B------:R-:W-:Y:S02]  /*2d30*/  UISETP.NE.AND UP0, UPT, UR6, 0x2, UPT ;  /* 0x000000020600788c */ /* 0x000fe4000bf05270 */
[----:B------:R-:W-:Y:S01]  /*2d40*/  ISETP.NE.AND P0, PT, R3, 0x2, PT ;  /* 0x000000020300780c */ /* 0x000fe20003f05270 */
[----:B------:R-:W-:Y:S06]  /*2d50*/  UGETNEXTWORKID.BROADCAST [UR4], [UR5] ;  /* 0x00000000040073ca */ /* 0x000fec0008000100 */
[----:B------:R-:W-:Y:S02]  /*2d60*/  USEL UR4, URZ, 0x1, UP0 ;  /* 0x00000001ff047887 */ /* 0x000fe40008000000 */
[----:B------:R-:W-:-:S04]  /*2d70*/  USEL UR6, UR6, URZ, UP0 ;  /* 0x000000ff06067287 */ /* 0x000fc80008000000 */
[----:B------:R-:W-:Y:S02]  /*2d80*/  LOP3.LUT R12, R12, UR4, RZ, 0x3c, !PT ;  /* 0x000000040c0c7c12 */ /* 0x000fe4000f8e3cff */
[----:B-1----:R-:W-:-:S04]  /*2d90*/  SHF.L.U32 R4, R10, 0x1f, RZ ;  /* 0x0000001f0a047819 */ /* 0x002fc800000006ff */
[----:B------:R-:W1:Y:S02]  /*2da0*/  SYNCS.PHASECHK.TRANS64.TRYWAIT P1, [R0+URZ+0xa0], R4 ;  /* 0x0000a004000075a7 */ /* 0x000e6400080211ff */
[----:B-1----:R-:W-:Y:S05]  /*2db0*/  @!P1 BRA `(.L_x_51) ;  /* 0x0000006800189947 */ /* 0x002fea0003800000 */
.L_x_154:
[----:B-1----:R-:W-:Y:S01]  /*2dc0*/  LEA R4, R11, UR37, 0x4 ;  /* 0x000000250b047c11 */ /* 0x002fe2000f8e20ff */
[----:B------:R-:W-:Y:S01]  /*2dd0*/  VIADD R0, R0, 0xb0 ;  /* 0x000000b000007836 */ /* 0x000fe20000000000 */
[----:B------:R-:W-:Y:S01]  /*2de0*/  SEL R3, R3, RZ, P0 ;  /* 0x000000ff03037207 */ /* 0x000fe20000000000 */
[----:B------:R-:W-:-:S03]  /*2df0*/  VIADD R11, R11, 0x1 ;  /* 0x000000010b0b7836 */ /* 0x000fc60000000000 */
[----:B------:R-:W1:Y:S01]  /*2e00*/  LDS.128 R4, [R4+0x130] ;  /* 0x0001300004047984 */ /* 0x000e620000000c00 */
[----:B------:R-:W-:Y:S02]  /*2e10*/  PRMT R0, RZ, 0x654, R0 ;  /* 0x00000654ff007816 */ /* 0x000fe40000000000 */
[C---:B------:R-:W-:Y:S01]  /*2e20*/  ISETP.NE.AND P1, PT, R11.reuse, 0x2, PT ;  /* 0x000000020b00780c */ /* 0x040fe20003f25270 */
[----:B------:R-:W-:Y:S01]  /*2e30*/  @!PT LDS RZ, [RZ] ;  /* 0x00000000fffff984 */ /* 0x000fe20000000800 */
[----:B------:R-:W-:Y:S01]  /*2e40*/  @!PT LDS RZ, [RZ] ;  /* 0x00000000fffff984 */ /* 0x000fe20000000800 */
[----:B------:R-:W-:Y:S01]  /*2e50*/  @!PT LDS RZ, [RZ] ;  /* 0x00000000fffff984 */ /* 0x000fe20000000800 */
[----:B------:R-:W-:Y:S01]  /*2e60*/  @!PT LDS RZ, [RZ] ;  /* 0x00000000fffff984 */ /* 0x000fe20000000800 */
[----:B------:R2:W-:Y:S06]  /*2e70*/  MEMBAR.ALL.CTA ;  /* 0x0000000000007992 */ /* 0x0005ec0000008000 */
[----:B--2---:R-:W2:Y:S01]  /*2e80*/  FENCE.VIEW.ASYNC.S ;  /* 0x00000000000073c6 */ /* 0x004ea20000000000 */
[----:B------:R-:W-:Y:S01]  /*2e90*/  SEL R11, R11, RZ, P1 ;  /* 0x000000ff0b0b7207 */ /* 0x000fe20000800000 */
[----:B--2---:R2:W-:Y:S01]  /*2ea0*/  SYNCS.ARRIVE.TRANS64.RED.A1T0 RZ, [R0+URZ], RZ ;  /* 0x000000ff00ff79a7 */ /* 0x0045e200081004ff */
[----:B-1----:R-:W-:-:S02]  /*2eb0*/  LOP3.LUT P3, RZ, R6, 0x1, RZ, 0xc0, !PT ;  /* 0x0000000106ff7812 */ /* 0x002fc4000786c0ff */
[----:B------:R-:W-:-:S04]  /*2ec0*/  SEL R4, RZ, 0x1, P1 ;  /* 0x00000001ff047807 */ /* 0x000fc80000800000 */
[----:B------:R-:W-:Y:S02]  /*2ed0*/  LOP3.LUT R10, R10, R4, RZ, 0x3c, !PT ;  /* 0x000000040a0a7212 */ /* 0x000fe400078e3cff */
[----:B--2---:R-:W-:-:S04]  /*2ee0*/  SEL R0, RZ, 0x1, P0 ;  /* 0x00000001ff007807 */ /* 0x004fc80000000000 */
[----:B------:R-:W-:Y:S01]  /*2ef0*/  LOP3.LUT R8, R8, R0, RZ, 0x3c, !PT ;  /* 0x0000000008087212 */ /* 0x000fe200078e3cff */
[----:B------:R-:W-:Y:S06]  /*2f00*/  @P3 BRA `(.L_x_52) ;  /* 0xfffffffc002c3947 */ /* 0x000fec000383ffff */
[----:B------:R-:W-:Y:S01]  /*2f10*/  ULEA UR5, UR6, UR37, 0x3 ;  /* 0x0000002506057291 */ /* 0x000fe2000f8e18ff */
[----:B------:R-:W-:-:S08]  /*2f20*/  SHF.L.U32 R2, R12, 0x1f, RZ ;  /* 0x0000001f0c027819 */ /* 0x000fd000000006ff */
[----:B------:R-:W1:Y:S02]  /*2f30*/  SYNCS.PHASECHK.TRANS64 P0, [UR5+0xb0], R2 ;  /* 0x0000b002ff0075a7 */ /* 0x000e640008001005 */
[----:B-1----:R-:W-:Y:S05]  /*2f40*/  @P0 BRA `(.L_x_53) ;  /* 0x0000000000080947 */ /* 0x002fea0003800000 */
[----:B------:R-:W1:Y:S02]  /*2f50*/  SYNCS.PHASECHK.TRANS64.TRYWAIT P0, [UR5+0xb0], R2 ;  /* 0x0000b002ff0075a7 */ /* 0x000e640008001105 */
[----:B-1----:R-:W-:Y:S05]  /*2f60*/  @!P0 BRA `(.L_x_54) ;  /* 0x0000006400c08947 */ /* 0x002fea0003800000 */
.L_x_53:
[----:B------:R-:W-:-:S04]  /*2f70*/  UIADD3 UR4, UPT, UPT, UR6, 0x1, URZ ;  /* 0x0000000106047890 */ /* 0x000fc8000fffe0ff */
[----:B------:R-:W-:-:S04]  /*2f80*/  UISETP.NE.AND UP0, UPT, UR4, 0x2, UPT ;  /* 0x000000020400788c */ /* 0x000fc8000bf05270 */
[----:B------:R-:W-:Y:S02]  /*2f90*/  USEL UR7, URZ, 0x1, UP0 ;  /* 0x00000001ff077887 */ /* 0x000fe40008000000 */
[----:B------:R-:W-:-:S04]  /*2fa0*/  USEL UR4, UR4, URZ, UP0 ;  /* 0x000000ff04047287 */ /* 0x000fc80008000000 */
[----:B------:R-:W-:Y:S01]  /*2fb0*/  ULEA UR4, UR4, UR37, 0x3 ;  /* 0x0000002504047291 */ /* 0x000fe2000f8e18ff */
[----:B-1----:R-:W-:-:S04]  /*2fc0*/  LOP3.LUT R2, R12, UR7, RZ, 0x3c, !PT ;  /* 0x000000070c027c12 */ /* 0x002fc8000f8e3cff */
[----:B------:R-:W-:-:S04]  /*2fd0*/  SHF.L.U32 R0, R2, 0x1f, RZ ;  /* 0x0000001f02007819 */ /* 0x000fc800000006ff */
[----:B------:R-:W1:Y:S02]  /*2fe0*/  SYNCS.PHASECHK.TRANS64 P0, [UR4+0xb0], R0 ;  /* 0x0000b000ff0075a7 */ /* 0x000e640008001004 */
[----:B-1----:R-:W-:Y:S05]  /*2ff0*/  @P0 EXIT ;  /* 0x000000000000094d */ /* 0x002fea0003800000 */
[----:B------:R-:W-:Y:S02]  /*3000*/  SHF.L.U32 R2, R2, 0x1f, RZ ;  /* 0x0000001f02027819 */ /* 0x000fe400000006ff */
[----:B------:R-:W-:-:S07]  /*3010*/  MOV R0, UR4 ;  /* 0x0000000400007c02 */ /* 0x000fce0008000f00 */
.L_x_55:
[----:B-1----:R1:W2:Y:S02]  /*3020*/  SYNCS.PHASECHK.TRANS64.TRYWAIT P0, [R0+URZ+0xb0], R2 ;  /* 0x0000b002000075a7 */ /* 0x0022a400080011ff */
[----:B--2---:R-:W-:Y:S05]  /*3030*/  @!P0 NANOSLEEP.SYNCS 0x989680 ;  /* 0x009896800000895d */ /* 0x004fea0003900000 */
[----:B------:R-:W2:Y:S02]  /*3040*/  @!P0 SYNCS.PHASECHK.TRANS64 P0, [R0+URZ+0xb0], R2 ;  /* 0x0000b002000085a7 */ /* 0x000ea400080010ff */
[----:B--2---:R-:W-:Y:S05]  /*3050*/  @P0 EXIT ;  /* 0x000000000000094d */ /* 0x004fea0003800000 */
[----:B------:R-:W-:Y:S05]  /*3060*/  BRA `(.L_x_55) ;  /* 0xfffffffc00ec7947 */ /* 0x000fea000383ffff */
.L_x_48:
[----:B------:R-:W-:Y:S05]  /*3070*/  BRA.U UP3, `(.L_x_56) ;  /* 0x0000000d03bc7547 */ /* 0x000fea000b800000 */
[----:B------:R-:W-:Y:S01]  /*3080*/  UMOV UR4, 0x40 ;  /* 0x0000004000047882 */ /* 0x000fe20000000000 */
[----:B------:R-:W-:Y:S01]  /*3090*/  NOP ;  /* 0x0000000000007918 */ /* 0x000fe20000000000 */
[----:B------:R-:W-:Y:S01]  /*30a0*/  ULEA UR4, UR37, UR4, 0x18 ;  /* 0x0000000425047291 */ /* 0x000fe2000f8ec0ff */
[----:B------:R-:W-:Y:S02]  /*30b0*/  UMOV UR5, 0x400 ;  /* 0x0000040000057882 */ /* 0x000fe40000000000 */
[----:B------:R-:W-:-:S06]  /*30c0*/  ULEA UR37, UR37, UR5, 0x18 ;  /* 0x0000000525257291 */ /* 0x000fcc000f8ec0ff */
[----:B------:R-:W1:Y:S02]  /*30d0*/  LDS.U8 R2, [UR4+0x1c] ;  /* 0x00001c04ff027984 */ /* 0x000e640008000000 */
[----:B-1----:R-:W-:-:S13]  /*30e0*/  ISETP.NE.AND P0, PT, R2, RZ, PT ;  /* 0x000000ff0200720c */ /* 0x002fda0003f05270 */
[----:B------:R-:W-:Y:S05]  /*30f0*/  @P0 BRA `(.L_x_57) ;  /* 0x0000000000580947 */ /* 0x000fea0003800000 */
[----:B------:R-:W-:-:S13]  /*3100*/  ELECT P0, URZ, PT ;  /* 0x0000000000ff782f */ /* 0x000fda0003800000 */
[----:B------:R-:W-:Y:S05]  /*3110*/  @!P0 BRA `(.L_x_58) ;  /* 0x0000000000608947 */ /* 0x000fea0003800000 */
[----:B------:R-:W-:Y:S01]  /*3120*/  UMOV UR5, 0x10 ;  /* 0x0000001000057882 */ /* 0x000fe20000000000 */
[----:B------:R-:W-:Y:S01]  /*3130*/  HFMA2 R2, -RZ, RZ, 0, 5.9604644775390625e-08 ;  /* 0x00000001ff027431 */ /* 0x000fe200000001ff */
[----:B------:R-:W-:-:S03]  /*3140*/  MOV R3, 0xffff ;  /* 0x0000ffff00037802 */ /* 0x000fc60000000f00 */
[----:B------:R-:W-:Y:S04]  /*3150*/  DEPBAR.LE SB1, 0x36 ;  /* 0x00009d800000791a */ /* 0x000fe80000000000 */
[----:B------:R-:W1:Y:S02]  /*3160*/  UTCATOMSWS.FIND_AND_SET.ALIGN UP0, UR5, UR5 ;  /* 0x00000005000575e3 */ /* 0x000e640008000800 */
[----:B-1----:R-:W-:Y:S01]  /*3170*/  MOV R4, UR5 ;  /* 0x0000000500047c02 */ /* 0x002fe20008000f00 */
[----:B------:R-:W-:Y:S06]  /*3180*/  BRA.U UP0, `(.L_x_59) ;  /* 0x0000000100187547 */ /* 0x000fec000b800000 */
.L_x_60:
[----:B------:R-:W-:Y:S05]  /*3190*/  NANOSLEEP 0x64 ;  /* 0x000000640000795d */ /* 0x000fea0003800000 */
[----:B------:R-:W-:-:S05]  /*31a0*/  UMOV UR5, 0x10 ;  /* 0x0000001000057882 */ /* 0x000fca0000000000 */
[----:B------:R-:W-:Y:S04]  /*31b0*/  DEPBAR.LE SB1, 0x36 ;  /* 0x00009d800000791a */ /* 0x000fe80000000000 */
[----:B------:R-:W1:Y:S02]  /*31c0*/  UTCATOMSWS.FIND_AND_SET.ALIGN UP0, UR5, UR5 ;  /* 0x00000005000575e3 */ /* 0x000e640008000800 */
[----:B-1----:R-:W-:Y:S01]  /*31d0*/  MOV R4, UR5 ;  /* 0x0000000500047c02 */ /* 0x002fe20008000f00 */
[----:B------:R-:W-:Y:S05]  /*31e0*/  BRA.U !UP0, `(.L_x_60) ;  /* 0xfffffffd08e87547 */ /* 0x000fea000b83ffff */
.L_x_59:
[-C--:B------:R-:W-:Y:S02]  /*31f0*/  SHF.L.U32 R3, R3, R4.reuse, RZ ;  /* 0x0000000403037219 */ /* 0x080fe400000006ff */
[----:B------:R-:W-:Y:S01]  /*3200*/  SHF.L.U32 R2, R2, R4, RZ ;  /* 0x0000000402027219 */ /* 0x000fe200000006ff */
[----:B------:R-:W-:Y:S02]  /*3210*/  IMAD.SHL.U32 R4, R4, 0x20, RZ ;  /* 0x0000002004047824 */ /* 0x000fe400078e00ff */
[----:B------:R1:W-:Y:S04]  /*3220*/  ATOMS.OR RZ, [UR4+0x14], R3 ;  /* 0x00001403ffff798c */ /* 0x0003e8000b000004 */
[----:B------:R1:W-:Y:S04]  /*3230*/  ATOMS.OR RZ, [UR4+0x18], R2 ;  /* 0x00001802ffff798c */ /* 0x0003e8000b000004 */
[----:B------:R1:W-:Y:S01]  /*3240*/  STS [UR37+0x150], R4 ;  /* 0x00015004ff007988 */ /* 0x0003e20008000825 */
[----:B------:R-:W-:Y:S05]  /*3250*/  BRA `(.L_x_58) ;  /* 0x0000000000107947 */ /* 0x000fea0003800000 */
.L_x_57:
[----:B------:R-:W-:-:S05]  /*3260*/  MOV R2, 0xffffffff ;  /* 0xffffffff00027802 */ /* 0x000fca0000000f00 */
[----:B------:R1:W-:Y:S02]  /*3270*/  STS [UR37+0x150], R2 ;  /* 0x00015002ff007988 */ /* 0x0003e40008000825 */
[----:B-1----:R-:W-:Y:S02]  /*3280*/  MOV R2, 0x32a0 ;  /* 0x000032a000027802 */ /* 0x002fe40000000f00 */
[----:B-----5:R-:W-:Y:S05]  /*3290*/  CALL.REL.NOINC `($__internal_1_$__cuda_sm10x_tcgen05_guardrail_trap_phase_invalid_during_alloc) ;  /* 0x0000006c000c7944 */ /* 0x020fea0003c00000 */
.L_x_58:
[----:B------:R-:W-:Y:S05]  /*32a0*/  WARPSYNC.ALL ;  /* 0x0000000000007948 */ /* 0x000fea0003800000 */
[----:B------:R-:W2:Y:S01]  /*32b0*/  S2UR UR5, SR_CgaCtaId ;  /* 0x00000000000579c3 */ /* 0x000ea20000008800 */
[----:B------:R-:W-:Y:S01]  /*32c0*/  UMOV UR4, 0x400 ;  /* 0x0000040000047882 */ /* 0x000fe20000000000 */
[----:B------:R-:W-:-:S06]  /*32d0*/  NOP ;  /* 0x0000000000007918 */ /* 0x000fcc0000000000 */
[----:B------:R-:W-:Y:S06]  /*32e0*/  BAR.ARV 0x6, 0xa0 ;  /* 0x0182800000007b1d */ /* 0x000fec0000002000 */
[----:B------:R-:W3:Y:S01]  /*32f0*/  LDCU UR7, c[0x0][0x38c] ;  /* 0x00007180ff0777ac */ /* 0x000ee20008000800 */
[----:B------:R-:W-:Y:S01]  /*3300*/  LOP3.LUT R0, R0, 0xffff, RZ, 0xc0, !PT ;  /* 0x0000ffff00007812 */ /* 0x000fe200078ec0ff */
[----:B------:R-:W-:Y:S01]  /*3310*/  IMAD.MOV.U32 R11, RZ, RZ, 0x1 ;  /* 0x00000001ff0b7424 */ /* 0x000fe200078e00ff */
[----:B------:R-:W-:Y:S01]  /*3320*/  CS2R R8, SRZ ;  /* 0x0000000000087805 */ /* 0x000fe2000001ff00 */
[----:B------:R-:W4:Y:S01]  /*3330*/  LDCU UR6, c[0x0][0x38c] ;  /* 0x00007180ff0677ac */ /* 0x000f220008000800 */
[----:B------:R-:W-:Y:S01]  /*3340*/  R2UR UR9, R0 ;  /* 0x00000000000972ca */ /* 0x000fe200000e0000 */
[----:B------:R-:W-:Y:S01]  /*3350*/  IMAD.MOV.U32 R10, RZ, RZ, RZ ;  /* 0x000000ffff0a7224 */ /* 0x000fe200078e00ff */
[----:B------:R-:W-:Y:S01]  /*3360*/  UMOV UR16, URZ ;  /* 0x000000ff00107c82 */ /* 0x000fe20008000000 */
[----:B------:R-:W-:Y:S01]  /*3370*/  UMOV UR15, URZ ;  /* 0x000000ff000f7c82 */ /* 0x000fe20008000000 */
[----:B--2---:R-:W-:Y:S01]  /*3380*/  ULEA UR5, UR5, UR4, 0x18 ;  /* 0x0000000405057291 */ /* 0x004fe2000f8ec0ff */
[----:B------:R-:W-:Y:S01]  /*3390*/  UMOV UR24, 0x0 ;  /* 0x0000000000187882 */ /* 0x000fe20000000000 */
[----:B------:R-:W-:-:S02]  /*33a0*/  UMOV UR25, 0x8218010 ;  /* 0x0821801000197882 */ /* 0x000fc40000000000 */
[----:B------:R-:W-:Y:S02]  /*33b0*/  UIADD3 UR11, UPT, UPT, UR5, 0x8400, URZ ;  /* 0x00008400050b7890 */ /* 0x000fe4000fffe0ff */
[----:B------:R-:W-:Y:S02]  /*33c0*/  UIADD3 UR12, UPT, UPT, UR5, 0x1c400, URZ ;  /* 0x0001c400050c7890 */ /* 0x000fe4000fffe0ff */
[----:B---3--:R-:W-:Y:S01]  /*33d0*/  UIADD3 UR7, UPT, UPT, UR7, 0x3f, URZ ;  /* 0x0000003f07077890 */ /* 0x008fe2000fffe0ff */
[----:B-1----:R-:W1:Y:S01]  /*33e0*/  LDS R2, [UR5+0x150] ;  /* 0x00015005ff027984 */ /* 0x002e620008000800 */
[----:B------:R-:W-:Y:S02]  /*33f0*/  USHF.R.U32.HI UR11, URZ, 0x4, UR11 ;  /* 0x00000004ff0b7899 */ /* 0x000fe4000801160b */
[----:B------:R-:W-:Y:S02]  /*3400*/  USHF.R.S32.HI UR4, URZ, 0x1f, UR7 ;  /* 0x0000001fff047899 */ /* 0x000fe40008011407 */
[----:B------:R-:W-:-:S02]  /*3410*/  USHF.R.U32.HI UR12, URZ, 0x4, UR12 ;  /* 0x00000004ff0c7899 */ /* 0x000fc4000801160c */
[----:B------:R-:W-:Y:S02]  /*3420*/  ULEA.HI UR4, UR4, UR7, URZ, 0x6 ;  /* 0x0000000704047291 */ /* 0x000fe4000f8f30ff */
[----:B------:R-:W-:Y:S02]  /*3430*/  ULOP3.LUT UR11, UR11, 0x3fff, URZ, 0xc0, !UPT ;  /* 0x00003fff0b0b7892 */ /* 0x000fe4000f8ec0ff */
[----:B------:R-:W-:Y:S02]  /*3440*/  USHF.R.S32.HI UR4, URZ, 0x6, UR4 ;  /* 0x00000006ff047899 */ /* 0x000fe40008011404 */
[----:B------:R-:W-:Y:S02]  /*3450*/  ULOP3.LUT UR12, UR12, 0x3fff, URZ, 0xc0, !UPT ;  /* 0x00003fff0c0c7892 */ /* 0x000fe4000f8ec0ff */
[----:B------:R-:W-:Y:S01]  /*3460*/  UISETP.LT.AND UP0, UPT, UR4, 0x1, UPT ;  /* 0x000000010400788c */ /* 0x000fe2000bf01270 */
[----:B------:R-:W-:Y:S01]  /*3470*/  UMOV UR22, 0x0 ;  /* 0x0000000000167882 */ /* 0x000fe20000000000 */
[----:B------:R-:W-:-:S02]  /*3480*/  UMOV UR23, 0x8218010 ;  /* 0x0821801000177882 */ /* 0x000fc40000000000 */
[----:B------:R-:W-:Y:S02]  /*3490*/  USEL UR10, UR4, 0x1, !UP0 ;  /* 0x00000001040a7887 */ /* 0x000fe4000c000000 */
[----:B------:R-:W-:Y:S02]  /*34a0*/  ULOP3.LUT UR11, UR11, 0x2000000, URZ, 0xfc, !UPT ;  /* 0x020000000b0b7892 */ /* 0x000fe4000f8efcff */
[----:B------:R-:W-:Y:S02]  /*34b0*/  ULOP3.LUT UR12, UR12, 0x2000000, URZ, 0xfc, !UPT ;  /* 0x020000000c0c7892 */ /* 0x000fe4000f8efcff */
[----:B------:R-:W-:Y:S02]  /*34c0*/  UIADD3 UR10, UPT, UPT, -UR10, URZ, URZ ;  /* 0x000000ff0a0a7290 */ /* 0x000fe4000fffe1ff */
[----:B----4-:R-:W-:Y:S01]  /*34d0*/  UISETP.GE.AND UP3, UPT, UR6, 0x1, UPT ;  /* 0x000000010600788c */ /* 0x010fe2000bf66270 */
[----:B------:R-:W-:Y:S01]  /*34e0*/  UMOV UR20, 0x0 ;  /* 0x0000000000147882 */ /* 0x000fe20000000000 */
[----:B------:R-:W-:Y:S01]  /*34f0*/  UMOV UR21, 0x8218010 ;  /* 0x0821801000157882 */ /* 0x000fe20000000000 */
[----:B------:R-:W-:Y:S01]  /*3500*/  UMOV UR18, 0x0 ;  /* 0x0000000000127882 */ /* 0x000fe20000000000 */
[----:B------:R-:W-:Y:S01]  /*3510*/  UMOV UR19, 0x8218010 ;  /* 0x0821801000137882 */ /* 0x000fe20000000000 */
[----:B-1----:R-:W-:-:S15]  /*3520*/  R2UR UR17, R2 ;  /* 0x00000000021172ca */ /* 0x002fde00000e0000 */
.L_x_67:
[----:B------:R-:W-:Y:S02]  /*3530*/  LEA R0, R10, UR5, 0x3 ;  /* 0x000000050a007c11 */ /* 0x000fe4000f8e18ff */
[----:B------:R-:W-:Y:S02]  /*3540*/  SHF.L.U32 R2, R9, 0x1f, RZ ;  /* 0x0000001f09027819 */ /* 0x000fe400000006ff */
[----:B------:R-:W-:Y:S01]  /*3550*/  PLOP3.LUT P0, PT, PT, PT, UP3, 0x80, 0x8 ;  /* 0x000000000008781c */ /* 0x000fe20003f0f038 */
[----:B------:R-:W-:Y:S01]  /*3560*/  VIADD R3, R0, 0xb0 ;  /* 0x000000b000037836 */ /* 0x000fe20000000000 */
[----:B-1----:R-:W1:Y:S02]  /*3570*/  SYNCS.PHASECHK.TRANS64.TRYWAIT P1, [R0+URZ+0xa0], R2 ;  /* 0x0000a002000075a7 */ /* 0x002e6400080211ff */
[----:B-1-3--:R-:W-:Y:S09]  /*3580*/  @!P1 BRA `(.L_x_61) ;  /* 0x0000006000509947 */ /* 0x00aff20003800000 */
.L_x_156:
[----:B------:R-:W-:Y:S01]  /*3590*/  LEA R4, R10, UR5, 0x4 ;  /* 0x000000050a047c11 */ /* 0x000fe2000f8e20ff */
[----:B------:R-:W-:Y:S01]  /*35a0*/  @UP3 ULEA UR6, UR15, UR5, 0x3 ;  /* 0x000000050f063291 */ /* 0x000fe2000f8e18ff */
[----:B------:R-:W-:Y:S01]  /*35b0*/  PLOP3.LUT P2, PT, PT, PT, PT, 0x80, 0x8 ;  /* 0x000000000008781c */ /* 0x000fe20003f4f070 */
[----:B------:R-:W-:Y:S01]  /*35c0*/  ULEA UR7, UR16, UR5, 0x3 ;  /* 0x0000000510077291 */ /* 0x000fe2000f8e18ff */
[----:B------:R-:W-:Y:S01]  /*35d0*/  PRMT R3, RZ, 0x654, R3 ;  /* 0x00000654ff037816 */ /* 0x000fe20000000003 */
[----:B------:R-:W-:Y:S01]  /*35e0*/  ULEA UR8, UR16, UR17, 0x7 ;  /* 0x0000001110087291 */ /* 0x000fe2000f8e38ff */
[----:B------:R-:W2:Y:S01]  /*35f0*/  LDS.128 R4, [R4+0x130] ;  /* 0x0001300004047984 */ /* 0x000ea20000000c00 */
[----:B-1----:R-:W-:Y:S02]  /*3600*/  @P0 SHF.L.U32 R2, R8, 0x1f, RZ ;  /* 0x0000001f08020819 */ /* 0x002fe400000006ff */
[----:B------:R-:W-:Y:S01]  /*3610*/  SHF.L.U32 R0, R11, 0x1f, RZ ;  /* 0x0000001f0b007819 */ /* 0x000fe200000006ff */
[----:B------:R-:W-:Y:S01]  /*3620*/  @!PT LDS RZ, [RZ] ;  /* 0x00000000fffff984 */ /* 0x000fe20000000800 */
[----:B------:R-:W-:Y:S01]  /*3630*/  @!PT LDS RZ, [RZ] ;  /* 0x00000000fffff984 */ /* 0x000fe20000000800 */
[----:B------:R-:W-:Y:S01]  /*3640*/  @!PT LDS RZ, [RZ] ;  /* 0x00000000fffff984 */ /* 0x000fe20000000800 */
[----:B------:R-:W-:Y:S01]  /*3650*/  @!PT LDS RZ, [RZ] ;  /* 0x00000000fffff984 */ /* 0x000fe20000000800 */
[----:B------:R1:W-:Y:S06]  /*3660*/  MEMBAR.ALL.CTA ;  /* 0x0000000000007992 */ /* 0x0003ec0000008000 */
[----:B-1----:R-:W1:Y:S02]  /*3670*/  FENCE.VIEW.ASYNC.S ;  /* 0x00000000000073c6 */ /* 0x002e640000000000 */
[----:B-1----:R1:W-:Y:S01]  /*3680*/  SYNCS.ARRIVE.TRANS64.RED.A1T0 RZ, [R3+URZ], RZ ;  /* 0x000000ff03ff79a7 */ /* 0x0023e200081004ff */
[----:B------:R1:W3:Y:S01]  /*3690*/  @P0 SYNCS.PHASECHK.TRANS64.TRYWAIT P2, [UR6], R2 ;  /* 0x00000002ff0005a7 */ /* 0x0002e20008041106 */
[----:B--2---:R-:W-:Y:S01]  /*36a0*/  LOP3.LUT P1, RZ, R6, 0x1, RZ, 0xc0, !PT ;  /* 0x0000000106ff7812 */ /* 0x004fe2000782c0ff */
[----:B------:R-:W2:Y:S02]  /*36b0*/  SYNCS.PHASECHK.TRANS64.TRYWAIT P0, [UR7+0xe0], R0 ;  /* 0x0000e000ff0075a7 */ /* 0x000ea40008001107 */
[----:B-123--:R-:W-:Y:S10]  /*36c0*/  @!P0 BRA `(.L_x_62) ;  /* 0x0000006000148947 */ /* 0x00eff40003800000 */
.L_x_158:
[----:B------:R-:W-:Y:S01]  /*36d0*/  IADD3 R10, PT, PT, R10, 0x1, RZ ;  /* 0x000000010a0a7810 */ /* 0x000fe20007ffe0ff */
[----:B------:R-:W-:Y:S06]  /*36e0*/  BRA.U !UP3, `(.L_x_63) ;  /* 0x000000010bc07547 */ /* 0x000fec000b800000 */
[----:B------:R-:W-:Y:S01]  /*36f0*/  UPLOP3.LUT UP4, UPT, UPT, UPT, UPT, 0x40, 0x4 ;  /* 0x000000000004789c */ /* 0x000fe20003f8e870 */
[----:B------:R-:W-:Y:S01]  /*3700*/  UMOV UR14, UR10 ;  /* 0x0000000a000e7c82 */ /* 0x000fe20008000000 */
[----:B------:R-:W-:Y:S01]  /*3710*/  UMOV UR13, UR4 ;  /* 0x00000004000d7c82 */ /* 0x000fe20008000000 */
[----:B------:R-:W-:-:S08]  /*3720*/  UMOV UR42, UR15 ;  /* 0x0000000f002a7c82 */ /* 0x000fd00008000000 */
.L_x_66:
[----:B------:R-:W-:Y:S02]  /*3730*/  UIADD3 UR14, UPT, UPT, UR14, 0x1, URZ ;  /* 0x000000010e0e7890 */ /* 0x000fe4000fffe0ff */
[----:B--2---:R-:W-:Y:S02]  /*3740*/  ULEA UR6, UR42, UR5, 0x3 ;  /* 0x000000052a067291 */ /* 0x004fe4000f8e18ff */
[----:B------:R-:W-:Y:S01]  /*3750*/  UISETP.NE.AND UP0, UPT, UR14, URZ, UPT ;  /* 0x000000ff0e00728c */ /* 0x000fe2000bf05270 */
[----:B---3--:R-:W-:Y:S10]  /*3760*/  @P2 BRA `(.L_x_64) ;  /* 0x00000000000c2947 */ /* 0x008ff40003800000 */
[----:B-1----:R-:W-:Y:S04]  /*3770*/  SHF.L.U32 R2, R8, 0x1f, RZ ;  /* 0x0000001f08027819 */ /* 0x002fe800000006ff */
[----:B------:R-:W1:Y:S02]  /*3780*/  SYNCS.PHASECHK.TRANS64.TRYWAIT P0, [UR6], R2 ;  /* 0x00000002ff0075a7 */ /* 0x000e640008001106 */
[----:B-1----:R-:W-:Y:S05]  /*3790*/  @!P0 BRA `(.L_x_65) ;  /* 0x0000005c00f88947 */ /* 0x002fea0003800000 */
.L_x_64:
[----:B------:R-:W-:Y:S01]  /*37a0*/  UISETP.NE.AND UP1, UPT, UR13, 0x1, UPT ;  /* 0x000000010d00788c */ /* 0x000fe2000bf25270 */
[----:B------:R-:W-:Y:S01]  /*37b0*/  PLOP3.LUT P2, PT, PT, PT, PT, 0x80, 0x8 ;  /* 0x000000000008781c */ /* 0x000fe20003f4f070 */
[----:B------:R-:W-:Y:S02]  /*37c0*/  UIADD3 UR15, UPT, UPT, UR42, 0x1, URZ ;  /* 0x000000012a0f7890 */ /* 0x000fe4000fffe0ff */
[----:B------:R-:W-:Y:S02]  /*37d0*/  ULEA UR28, UR42, UR12, 0xa ;  /* 0x0000000c2a1c7291 */ /* 0x000fe4000f8e50ff */
[----:B------:R-:W-:Y:S01]  /*37e0*/  UISETP.NE.AND UP2, UPT, UR15, 0x5, UPT ;  /* 0x000000050f00788c */ /* 0x000fe2000bf45270 */
[----:B------:R-:W-:Y:S01]  /*37f0*/  PLOP3.LUT P0, PT, PT, PT, UP1, 0x80, 0x8 ;  /* 0x000000000008781c */ /* 0x000fe20003f0f018 */
[----:B------:R-:W-:Y:S02]  /*3800*/  UIADD3 UR40, UPT, UPT, UR28, 0x80, URZ ;  /* 0x000000801c287890 */ /* 0x000fe4000fffe0ff */
[----:B------:R-:W-:Y:S02]  /*3810*/  USEL UR27, URZ, 0x1, UP2 ;  /* 0x00000001ff1b7887 */ /* 0x000fe40009000000 */
[----:B------:R-:W-:Y:S02]  /*3820*/  USEL UR15, UR15, URZ, UP2 ;  /* 0x000000ff0f0f7287 */ /* 0x000fe40009000000 */
[----:B------:R-:W-:Y:S02]  /*3830*/  UIADD3 UR36, UPT, UPT, UR28, 0x100, URZ ;  /* 0x000001001c247890 */ /* 0x000fe4000fffe0ff */
[----:B------:R-:W-:Y:S01]  /*3840*/  @UP1 ULEA UR26, UR15, UR5, 0x3 ;  /* 0x000000050f1a1291 */ /* 0x000fe2000f8e18ff */
[----:B------:R-:W-:Y:S01]  /*3850*/  LOP3.LUT R8, R8, UR27, RZ, 0x3c, !PT ;  /* 0x0000001b08087c12 */ /* 0x000fe2000f8e3cff */
[----:B------:R-:W-:Y:S02]  /*3860*/  UIADD3 UR32, UPT, UPT, UR28, 0x180, URZ ;  /* 0x000001801c207890 */ /* 0x000fe4000fffe0ff */
[----:B------:R-:W-:Y:S01]  /*3870*/  UIADD3 UR6, UPT, UPT, UR6, 0x28, URZ ;  /* 0x0000002806067890 */ /* 0x000fe2000fffe0ff */
[----:B-1----:R-:W-:Y:S01]  /*3880*/  @P0 SHF.L.U32 R0, R8, 0x1f, RZ ;  /* 0x0000001f08000819 */ /* 0x002fe200000006ff */
[----:B------:R-:W-:Y:S01]  /*3890*/  UIADD3 UR13, UPT, UPT, UR13, -0x1, URZ ;  /* 0xffffffff0d0d7890 */ /* 0x000fe2000fffe0ff */
[----:B------:R-:W-:Y:S02]  /*38a0*/  UMOV UR29, 0x40004040 ;  /* 0x40004040001d7882 */ /* 0x000fe40000000000 */
[----:B------:R2:W3:Y:S01]  /*38b0*/  @P0 SYNCS.PHASECHK.TRANS64.TRYWAIT P2, [UR26], R0 ;  /* 0x00000000ff0005a7 */ /* 0x0004e2000804111a */
[----:B------:R-:W-:Y:S01]  /*38c0*/  ULEA UR26, UR42, UR11, 0xa ;  /* 0x0000000b2a1a7291 */ /* 0x000fe2000f8e50ff */
[----:B------:R-:W-:Y:S01]  /*38d0*/  UMOV UR27, 0x40004040 ;  /* 0x40004040001b7882 */ /* 0x000fe20000000000 */
[----:B------:R-:W-:Y:S02]  /*38e0*/  UMOV UR41, 0x40004040 ;  /* 0x4000404000297882 */ /* 0x000fe40000000000 */
[----:B------:R-:W-:Y:S02]  /*38f0*/  UIADD3 UR38, UPT, UPT, UR26, 0x80, URZ ;  /* 0x000000801a267890 */ /* 0x000fe4000fffe0ff */
[----:B------:R-:W-:Y:S02]  /*3900*/  UIADD3 UR34, UPT, UPT, UR26, 0x100, URZ ;  /* 0x000001001a227890 */ /* 0x000fe4000fffe0ff */
[----:B------:R-:W-:Y:S01]  /*3910*/  UIADD3 UR30, UPT, UPT, UR26, 0x180, URZ ;  /* 0x000001801a1e7890 */ /* 0x000fe2000fffe0ff */
[----:B------:R2:W-:Y:S01]  /*3920*/  UTCHMMA gdesc[UR26], gdesc[UR28], tmem[UR8], tmem[UR24], idesc[UR25], UP4 ;  /* 0x00ff181c1a0075ea */ /* 0x0005e2000a000008 */
[----:B------:R-:W-:Y:S01]  /*3930*/  UPLOP3.LUT UP4, UPT, UPT, UPT, UPT, 0x80, 0x8 ;  /* 0x000000000008789c */ /* 0x000fe20003f8f070 */
[----:B------:R-:W-:Y:S01]  /*3940*/  UMOV UR39, 0x40004040 ;  /* 0x4000404000277882 */ /* 0x000fe20000000000 */
[----:B------:R-:W-:Y:S01]  /*3950*/  UMOV UR37, 0x40004040 ;  /* 0x4000404000257882 */ /* 0x000fe20000000000 */
[----:B------:R2:W-:Y:S01]  /*3960*/  UTCHMMA gdesc[UR38], gdesc[UR40], tmem[UR8], tmem[UR22], idesc[UR23], UPT ;  /* 0x00ff1628260075ea */ /* 0x0005e2000b800008 */
[----:B------:R-:W-:Y:S01]  /*3970*/  UMOV UR35, 0x40004040 ;  /* 0x4000404000237882 */ /* 0x000fe20000000000 */
[----:B------:R-:W-:Y:S01]  /*3980*/  UMOV UR33, 0x40004040 ;  /* 0x4000404000217882 */ /* 0x000fe20000000000 */
[----:B------:R-:W-:Y:S01]  /*3990*/  UMOV UR31, 0x40004040 ;  /* 0x40004040001f7882 */ /* 0x000fe20000000000 */
[----:B------:R2:W-:Y:S01]  /*39a0*/  UTCHMMA gdesc[UR34], gdesc[UR36], tmem[UR8], tmem[UR20], idesc[UR21], UPT ;  /* 0x00ff1424220075ea */ /* 0x0005e2000b800008 */
[----:B------:R2:W-:Y:S01]  /*39b0*/  UTCHMMA gdesc[UR30], gdesc[UR32], tmem[UR8], tmem[UR18], idesc[UR19], UPT ;  /* 0x00ff12201e0075ea */ /* 0x0005e2000b800008 */
[----:B------:R2:W-:Y:S01]  /*39c0*/  UTCBAR.MULTICAST [UR6], URZ, UR9 ;  /* 0x000000ff060073e9 */ /* 0x0005e20008000809 */
[----:B------:R-:W-:Y:S01]  /*39d0*/  UMOV UR42, UR15 ;  /* 0x0000000f002a7c82 */ /* 0x000fe20008000000 */
[----:B------:R-:W-:Y:S05]  /*39e0*/  BRA.U UP0, `(.L_x_66) ;  /* 0xfffffffd00507547 */ /* 0x000fea000b83ffff */
.L_x_63:
[----:B------:R-:W-:Y:S01]  /*39f0*/  UIADD3 UR16, UPT, UPT, UR16, 0x1, URZ ;  /* 0x0000000110107890 */ /* 0x000fe2000fffe0ff */
[C---:B------:R-:W-:Y:S01]  /*3a00*/  ISETP.NE.AND P0, PT, R10.reuse, 0x2, PT ;  /* 0x000000020a00780c */ /* 0x040fe20003f05270 */
[----:B------:R-:W-:Y:S02]  /*3a10*/  UIADD3 UR7, UPT, UPT, UR7, 0xc0, URZ ;  /* 0x000000c007077890 */ /* 0x000fe4000fffe0ff */
[----:B------:R-:W-:Y:S01]  /*3a20*/  UISETP.NE.AND UP0, UPT, UR16, 0x4, UPT ;  /* 0x000000041000788c */ /* 0x000fe2000bf05270 */
[----:B-12---:R-:W-:Y:S02]  /*3a30*/  SEL R0, RZ, 0x1, P0 ;  /* 0x00000001ff007807 */ /* 0x006fe40000000000 */
[----:B------:R-:W-:Y:S01]  /*3a40*/  SEL R10, R10, RZ, P0 ;  /* 0x000000ff0a0a7207 */ /* 0x000fe20000000000 */
[----:B------:R-:W-:Y:S01]  /*3a50*/  USEL UR6, URZ, 0x1, UP0 ;  /* 0x00000001ff067887 */ /* 0x000fe20008000000 */
[----:B------:R-:W-:Y:S01]  /*3a60*/  LOP3.LUT R9, R9, R0, RZ, 0x3c, !PT ;  /* 0x0000000009097212 */ /* 0x000fe200078e3cff */
[----:B------:R-:W-:Y:S01]  /*3a70*/  USEL UR16, UR16, URZ, UP0 ;  /* 0x000000ff10107287 */ /* 0x000fe20008000000 */
[----:B------:R1:W-:Y:S03]  /*3a80*/  UTCBAR [UR7], URZ ;  /* 0x000000ff070073e9 */ /* 0x0003e600080000ff */
[----:B------:R-:W-:Y:S01]  /*3a90*/  LOP3.LUT R11, R11, UR6, RZ, 0x3c, !PT ;  /* 0x000000060b0b7c12 */ /* 0x000fe2000f8e3cff */
[----:B------:R-:W-:Y:S07]  /*3aa0*/  @P1 BRA `(.L_x_67) ;  /* 0xfffffff800a01947 */ /* 0x000fee000383ffff */
[----:B------:R-:W2:Y:S01]  /*3ab0*/  S2UR UR4, SR_CgaCtaId ;  /* 0x00000000000479c3 */ /* 0x000ea20000008800 */
[----:B------:R-:W-:Y:S01]  /*3ac0*/  ELECT P0, URZ, PT ;  /* 0x0000000000ff782f */ /* 0x000fe20003800000 */
[----:B------:R-:W-:Y:S01]  /*3ad0*/  IMAD.MOV.U32 R0, RZ, RZ, 0x1 ;  /* 0x00000001ff007424 */ /* 0x000fe200078e00ff */
[----:B------:R-:W-:Y:S01]  /*3ae0*/  UIADD3 UR5, UPT, UPT, UR5, 0xe0, URZ ;  /* 0x000000e005057890 */ /* 0x000fe2000fffe0ff */
[----:B------:R-:W-:Y:S01]  /*3af0*/  SHF.L.U32 R2, R11, 0x1f, RZ ;  /* 0x0000001f0b027819 */ /* 0x000fe200000006ff */
[----:B------:R-:W-:-:S03]  /*3b00*/  UMOV UR6, 0x40 ;  /* 0x0000004000067882 */ /* 0x000fc60000000000 */
[----:B------:R-:W-:Y:S01]  /*3b10*/  UVIRTCOUNT.DEALLOC.SMPOOL 0x80 ;  /* 0x000000800000784c */ /* 0x000fe20000000000 */
[----:B--2---:R-:W-:Y:S02]  /*3b20*/  ULEA UR4, UR4, UR6, 0x18 ;  /* 0x0000000604047291 */ /* 0x004fe4000f8ec0ff */
[----:B------:R-:W-:-:S07]  /*3b30*/  ULEA UR6, UR16, UR5, 0x3 ;  /* 0x0000000510067291 */ /* 0x000fce000f8e18ff */
[----:B------:R2:W-:Y:S02]  /*3b40*/  @P0 STS.U8 [UR4+0x1c], R0 ;  /* 0x00001c00ff000988 */ /* 0x0005e40008000004 */
[----:B------:R-:W4:Y:S02]  /*3b50*/  SYNCS.PHASECHK.TRANS64.TRYWAIT P0, [UR6], R2 ;  /* 0x00000002ff0075a7 */ /* 0x000f240008001106 */
[----:B--2-4-:R-:W-:Y:S05]  /*3b60*/  @!P0 BRA `(.L_x_68) ;  /* 0x0000005c001c8947 */ /* 0x014fea0003800000 */
.L_x_161:
[----:B-1----:R-:W-:-:S04]  /*3b70*/  UIADD3 UR7, UPT, UPT, UR16, 0x1, URZ ;  /* 0x0000000110077890 */ /* 0x002fc8000fffe0ff */
[----:B------:R-:W-:-:S04]  /*3b80*/  UISETP.NE.AND UP0, UPT, UR7, 0x4, UPT ;  /* 0x000000040700788c */ /* 0x000fc8000bf05270 */
[----:B------:R-:W-:Y:S02]  /*3b90*/  USEL UR8, URZ, 0x1, UP0 ;  /* 0x00000001ff087887 */ /* 0x000fe40008000000 */
[----:B------:R-:W-:-:S04]  /*3ba0*/  USEL UR7, UR7, URZ, UP0 ;  /* 0x000000ff07077287 */ /* 0x000fc80008000000 */
[----:B------:R-:W-:Y:S01]  /*3bb0*/  ULEA UR6, UR7, UR5, 0x3 ;  /* 0x0000000507067291 */ /* 0x000fe2000f8e18ff */
[----:B--2---:R-:W-:-:S04]  /*3bc0*/  LOP3.LUT R2, R11, UR8, RZ, 0x3c, !PT ;  /* 0x000000080b027c12 */ /* 0x004fc8000f8e3cff */
[----:B------:R-:W-:-:S04]  /*3bd0*/  SHF.L.U32 R3, R2, 0x1f, RZ ;  /* 0x0000001f02037819 */ /* 0x000fc800000006ff */
[----:B------:R-:W1:Y:S02]  /*3be0*/  SYNCS.PHASECHK.TRANS64.TRYWAIT P0, [UR6], R3 ;  /* 0x00000003ff0075a7 */ /* 0x000e640008001106 */
[----:B-1----:R-:W-:Y:S05]  /*3bf0*/  @!P0 BRA `(.L_x_69) ;  /* 0x0000005c00108947 */ /* 0x002fea0003800000 */
.L_x_163:
        /* <DEDUP_REMOVED lines=9> */
.L_x_165:
[----:B------:R-:W-:-:S04]  /*3c90*/  UIADD3 UR7, UPT, UPT, UR7, 0x1, URZ ;  /* 0x0000000107077890 */ /* 0x000fc8000fffe0ff */
[----:B------:R-:W-:-:S04]  /*3ca0*/  UISETP.NE.AND UP0, UPT, UR7, 0x4, UPT ;  /* 0x000000040700788c */ /* 0x000fc8000bf05270 */
[----:B------:R-:W-:Y:S02]  /*3cb0*/  USEL UR6, URZ, 0x1, UP0 ;  /* 0x00000001ff067887 */ /* 0x000fe40008000000 */
[----:B------:R-:W-:-:S04]  /*3cc0*/  USEL UR7, UR7, URZ, UP0 ;  /* 0x000000ff07077287 */ /* 0x000fc80008000000 */
[----:B------:R-:W-:Y:S01]  /*3cd0*/  ULEA UR7, UR7, UR5, 0x3 ;  /* 0x0000000507077291 */ /* 0x000fe2000f8e18ff */
[----:B------:R-:W-:-:S04]  /*3ce0*/  LOP3.LUT R2, R2, UR6, RZ, 0x3c, !PT ;  /* 0x0000000602027c12 */ /* 0x000fc8000f8e3cff */
[----:B------:R-:W-:-:S04]  /*3cf0*/  SHF.L.U32 R2, R2, 0x1f, RZ ;  /* 0x0000001f02027819 */ /* 0x000fc800000006ff */
[----:B------:R-:W2:Y:S02]  /*3d00*/  SYNCS.PHASECHK.TRANS64.TRYWAIT P0, [UR7], R2 ;  /* 0x00000002ff0075a7 */ /* 0x000ea40008001107 */
[----:B--2---:R-:W-:Y:S05]  /*3d10*/  @!P0 BRA `(.L_x_71) ;  /* 0x0000005800f88947 */ /* 0x004fea0003800000 */
.L_x_167:
[----:B------:R-:W-:Y:S01]  /*3d20*/  NOP ;  /* 0x0000000000007918 */ /* 0x000fe20000000000 */
[----:B-1----:R-:W1:Y:S01]  /*3d30*/  LDS R0, [UR4+0x14] ;  /* 0x00001404ff007984 */ /* 0x002e620008000800 */
[----:B------:R-:W-:Y:S01]  /*3d40*/  ULOP3.LUT UR6, UR17, 0xffff, URZ, 0xc0, !UPT ;  /* 0x0000ffff11067892 */ /* 0x000fe2000f8ec0ff */
[----:B------:R-:W-:Y:S01]  /*3d50*/  UMOV UR8, 0xffff ;  /* 0x0000ffff00087882 */ /* 0x000fe20000000000 */
[----:B------:R-:W-:Y:S02]  /*3d60*/  UMOV UR5, 0x1 ;  /* 0x0000000100057882 */ /* 0x000fe40000000000 */
[----:B------:R-:W-:-:S04]  /*3d70*/  USHF.R.U32.HI UR6, URZ, 0x5, UR6 ;  /* 0x00000005ff067899 */ /* 0x000fc80008011606 */
[----:B------:R-:W-:Y:S02]  /*3d80*/  USHF.L.U32 UR8, UR8, UR6, URZ ;  /* 0x0000000608087299 */ /* 0x000fe400080006ff */
[----:B------:R-:W-:-:S04]  /*3d90*/  USHF.L.U32 UR5, UR5, UR6, URZ ;  /* 0x0000000605057299 */ /* 0x000fc800080006ff */
[----:B-1----:R-:W-:-:S04]  /*3da0*/  LOP3.LUT R0, R0, UR8, RZ, 0xc0, !PT ;  /* 0x0000000800007c12 */ /* 0x002fc8000f8ec0ff */
[----:B------:R-:W-:-:S13]  /*3db0*/  ISETP.NE.AND P0, PT, R0, UR8, PT ;  /* 0x0000000800007c0c */ /* 0x000fda000bf05270 */
[----:B------:R-:W-:Y:S05]  /*3dc0*/  @P0 BRA `(.L_x_72) ;  /* 0x0000000000580947 */ /* 0x000fea0003800000 */
[----:B------:R-:W1:Y:S02]  /*3dd0*/  LDS R0, [UR4+0x18] ;  /* 0x00001804ff007984 */ /* 0x000e640008000800 */
[----:B-1----:R-:W-:-:S04]  /*3de0*/  LOP3.LUT R0, R0, UR5, RZ, 0xc0, !PT ;  /* 0x0000000500007c12 */ /* 0x002fc8000f8ec0ff */
[----:B------:R-:W-:-:S13]  /*3df0*/  ISETP.NE.AND P0, PT, R0, UR5, PT ;  /* 0x0000000500007c0c */ /* 0x000fda000bf05270 */
[----:B------:R-:W-:Y:S05]  /*3e00*/  @P0 BRA `(.L_x_73) ;  /* 0x00000000003c0947 */ /* 0x000fea0003800000 */
[----:B------:R-:W1:Y:S01]  /*3e10*/  S2R R2, SR_LANEID ;  /* 0x0000000000027919 */ /* 0x000e620000000000 */
[----:B------:R-:W-:Y:S01]  /*3e20*/  ULOP3.LUT UR8, URZ, UR8, URZ, 0x33, !UPT ;  /* 0x00000008ff087292 */ /* 0x000fe2000f8e33ff */
[----:B------:R-:W-:Y:S02]  /*3e30*/  VOTEU.ANY UR7, UPT, PT ;  /* 0x0000000000077886 */ /* 0x000fe400038e0100 */
[----:B------:R-:W-:-:S03]  /*3e40*/  UFLO.U32 UR7, UR7 ;  /* 0x00000007000772bd */ /* 0x000fc600080e0000 */
[----:B------:R-:W-:-:S04]  /*3e50*/  IMAD.U32 R0, RZ, RZ, UR8 ;  /* 0x00000008ff007e24 */ /* 0x000fc8000f8e00ff */
[----:B------:R2:W4:Y:S02]  /*3e60*/  REDUX UR6, R0 ;  /* 0x00000000000673c4 */ /* 0x0005240000000000 */
[----:B------:R1:W-:Y:S02]  /*3e70*/  UTCATOMSWS.AND URZ, UR8 ;  /* 0x0000000800ff79e3 */ /* 0x0003e40008000000 */
[----:B-1----:R-:W-:Y:S02]  /*3e80*/  ISETP.EQ.U32.AND P0, PT, R2, UR7, PT ;  /* 0x0000000702007c0c */ /* 0x002fe4000bf02070 */
[----:B--2---:R-:W-:Y:S02]  /*3e90*/  LOP3.LUT R0, RZ, UR5, RZ, 0x33, !PT ;  /* 0x00000005ff007c12 */ /* 0x004fe4000f8e33ff */
[----:B----4-:R-:W-:Y:S02]  /*3ea0*/  MOV R2, UR6 ;  /* 0x0000000600027c02 */ /* 0x010fe40008000f00 */
[----:B------:R-:W1:Y:S07]  /*3eb0*/  REDUX UR5, R0 ;  /* 0x00000000000573c4 */ /* 0x000e6e0000000000 */
[----:B------:R2:W-:Y:S01]  /*3ec0*/  @P0 ATOMS.AND RZ, [UR4+0x14], R2 ;  /* 0x00001402ffff098c */ /* 0x0005e2000a800004 */
[----:B-1----:R-:W-:-:S05]  /*3ed0*/  IMAD.U32 R0, RZ, RZ, UR5 ;  /* 0x00000005ff007e24 */ /* 0x002fca000f8e00ff */
[----:B------:R2:W-:Y:S01]  /*3ee0*/  @P0 ATOMS.AND RZ, [UR4+0x18], R0 ;  /* 0x00001800ffff098c */ /* 0x0005e2000a800004 */
[----:B------:R-:W-:Y:S05]  /*3ef0*/  BRA `(.L_x_74) ;  /* 0x0000000000147947 */ /* 0x000fea0003800000 */
.L_x_73:
[----:B------:R-:W-:Y:S02]  /*3f00*/  MOV R2, 0x3f20 ;  /* 0x00003f2000027802 */ /* 0x000fe40000000f00 */
[----:B---3-5:R-:W-:Y:S05]  /*3f10*/  CALL.REL.NOINC `($__internal_0_$__cuda_sm10x_tcgen05_guardrail_trap_col_being_dealloced_not_returned_by_alloc) ;  /* 0x0000005c00e07944 */ /* 0x028fea0003c00000 */
[----:B------:R-:W-:Y:S05]  /*3f20*/  BRA `(.L_x_74) ;  /* 0x0000000000087947 */ /* 0x000fea0003800000 */
.L_x_72:
[----:B------:R-:W-:Y:S02]  /*3f30*/  MOV R2, 0x3f50 ;  /* 0x00003f5000027802 */ /* 0x000fe40000000f00 */
[----:B---3-5:R-:W-:Y:S05]  /*3f40*/  CALL.REL.NOINC `($__internal_2_$__cuda_sm10x_tcgen05_guardrail_trap_unallocated_columns_being_dealloced) ;  /* 0x0000005c00ec7944 */ /* 0x028fea0003c00000 */
.L_x_74:
[----:B------:R-:W-:Y:S01]  /*3f50*/  NOP ;  /* 0x0000000000007918 */ /* 0x000fe20000000000 */
[----:B------:R-:W-:Y:S05]  /*3f60*/  EXIT ;  /* 0x000000000000794d */ /* 0x000fea0003800000 */
.L_x_56:
[----:B------:R-:W-:-:S09]  /*3f70*/  UISETP.NE.OR UP4, UPT, UR5, 0x3, !UP4 ;  /* 0x000000030500788c */ /* 0x000fd2000e785670 */
[----:B------:R-:W-:Y:S05]  /*3f80*/  BRA.U UP4, `(.L_x_75) ;  /* 0x0000000d04fc7547 */ /* 0x000fea000b800000 */
[----:B------:R-:W1:Y:S01]  /*3f90*/  LDC R0, c[0x0][0xb30] ;  /* 0x0002cc00ff007b82 */ /* 0x000e620000000800 */
[----:B------:R-:W-:Y:S01]  /*3fa0*/  UMOV UR4, 0x400 ;  /* 0x0000040000047882 */ /* 0x000fe20000000000 */
[----:B------:R-:W-:Y:S01]  /*3fb0*/  HFMA2 R31, -RZ, RZ, 0, 0 ;  /* 0x00000000ff1f7431 */ /* 0x000fe200000001ff */
[----:B------:R-:W-:Y:S01]  /*3fc0*/  ULEA UR4, UR37, UR4, 0x18 ;  /* 0x0000000425047291 */ /* 0x000fe2000f8ec0ff */
[----:B------:R-:W-:Y:S01]  /*3fd0*/  IMAD.MOV.U32 R33, RZ, RZ, 0x1 ;  /* 0x00000001ff217424 */ /* 0x000fe200078e00ff */
[----:B------:R-:W-:Y:S01]  /*3fe0*/  MOV R29, 0x2000 ;  /* 0x00002000001d7802 */ /* 0x000fe20000000f00 */
[----:B------:R-:W-:Y:S01]  /*3ff0*/  IMAD.MOV.U32 R32, RZ, RZ, RZ ;  /* 0x000000ffff207224 */ /* 0x000fe200078e00ff */
[----:B------:R-:W-:Y:S01]  /*4000*/  UIADD3 UR5, UPT, UPT, UR4, 0x68, URZ ;  /* 0x0000006804057890 */ /* 0x000fe2000fffe0ff */
[----:B------:R-:W2:Y:S01]  /*4010*/  LDC R28, c[0x0][0x370] ;  /* 0x0000dc00ff1c7b82 */ /* 0x000ea20000000800 */
[----:B------:R-:W-:Y:S02]  /*4020*/  UPLOP3.LUT UP0, UPT, UPT, UPT, UPT, 0x40, 0x4 ;  /* 0x000000000004789c */ /* 0x000fe40003f0e870 */
[----:B------:R-:W-:-:S02]  /*4030*/  UIADD3 UR33, UPT, UPT, UR4, 0x50, URZ ;  /* 0x0000005004217890 */ /* 0x000fc4000fffe0ff */
[----:B------:R-:W-:Y:S02]  /*4040*/  UIADD3 UR25, UPT, UPT, UR4, 0x58, URZ ;  /* 0x0000005804197890 */ /* 0x000fe4000fffe0ff */
[----:B------:R-:W-:Y:S01]  /*4050*/  UIADD3 UR17, UPT, UPT, UR4, 0x60, URZ ;  /* 0x0000006004117890 */ /* 0x000fe2000fffe0ff */
[----:B------:R-:W3:Y:S01]  /*4060*/  LDC R3, c[0x0][0xb0c] ;  /* 0x0002c300ff037b82 */ /* 0x000ee20000000800 */
[----:B------:R-:W-:-:S07]  /*4070*/  UPRMT UR5, UR37, 0x654, UR5 ;  /* 0x0000065425057896 */ /* 0x000fce0008000005 */
[----:B------:R-:W4:Y:S01]  /*4080*/  LDC R22, c[0x0][0xb20] ;  /* 0x0002c800ff167b82 */ /* 0x000f220000000800 */
[----:B-1----:R-:W-:-:S07]  /*4090*/  ISETP.NE.AND P1, PT, R0, 0x1, PT ;  /* 0x000000010000780c */ /* 0x002fce0003f25270 */
[----:B------:R-:W1:Y:S08]  /*40a0*/  LDC.64 R34, c[0x0][0x348] ;  /* 0x0000d200ff227b82 */ /* 0x000e700000000a00 */
[----:B------:R-:W1:Y:S08]  /*40b0*/  LDC.64 R14, c[0x0][0x888] ;  /* 0x00022200ff0e7b82 */ /* 0x000e700000000a00 */
[----:B------:R-:W1:Y:S08]  /*40c0*/  LDC.64 R18, c[0x0][0xb10] ;  /* 0x0002c400ff127b82 */ /* 0x000e700000000a00 */
[----:B------:R-:W1:Y:S08]  /*40d0*/  LDC.64 R6, c[0x0][0xb18] ;  /* 0x0002c600ff067b82 */ /* 0x000e700000000a00 */
[----:B------:R-:W1:Y:S08]  /*40e0*/  LDC.64 R4, c[0x0][0xb28] ;  /* 0x0002ca00ff047b82 */ /* 0x000e700000000a00 */
[----:B------:R-:W1:Y:S08]  /*40f0*/  LDC.64 R16, c[0x0][0x890] ;  /* 0x00022400ff107b82 */ /* 0x000e700000000a00 */
[----:B--234-:R-:W1:Y:S02]  /*4100*/  LDC R23, c[0x0][0x374] ;  /* 0x0000dd00ff177b82 */ /* 0x01ce640000000800 */
.L_x_86:
[C---:B------:R-:W-:Y:S02]  /*4110*/  LEA R0, R32.reuse, UR4, 0x3 ;  /* 0x0000000420007c11 */ /* 0x040fe4000f8e18ff */
[----:B------:R-:W-:Y:S02]  /*4120*/  SHF.L.U32 R2, R31, 0x1f, RZ ;  /* 0x0000001f1f027819 */ /* 0x000fe400000006ff */
[----:B------:R-:W-:Y:S02]  /*4130*/  LEA R24, R32, UR4, 0x4 ;  /* 0x0000000420187c11 */ /* 0x000fe4000f8e20ff */
[----:B--2---:R-:W2:Y:S02]  /*4140*/  SYNCS.PHASECHK.TRANS64.TRYWAIT P0, [R0+URZ+0xa0], R2 ;  /* 0x0000a002000075a7 */ /* 0x004ea400080011ff */
[----:B--2---:R-:W-:Y:S05]  /*4150*/  @!P0 BRA `(.L_x_76) ;  /* 0x0000005800008947 */ /* 0x004fea0003800000 */
.L_x_168:
[----:B------:R-:W-:Y:S01]  /*4160*/  ISETP.GE.AND P0, PT, R40, 0x1, PT ;  /* 0x000000012800780c */ /* 0x000fe20003f06270 */
[----:B------:R-:W3:Y:S01]  /*4170*/  LDS.128 R24, [R24+0x130] ;  /* 0x0001300018187984 */ /* 0x000ee20000000c00 */
[----:B--2---:R-:W-:Y:S01]  /*4180*/  VIADD R0, R0, 0xb0 ;  /* 0x000000b000007836 */ /* 0x004fe20000000000 */
[----:B------:R-:W-:Y:S01]  /*4190*/  @!PT LDS RZ, [RZ] ;  /* 0x00000000fffff984 */ /* 0x000fe20000000800 */
[----:B------:R-:W-:Y:S01]  /*41a0*/  @!PT LDS RZ, [RZ] ;  /* 0x00000000fffff984 */ /* 0x000fe20000000800 */
[----:B------:R-:W-:Y:S01]  /*41b0*/  @!PT LDS RZ, [RZ] ;  /* 0x00000000fffff984 */ /* 0x000fe20000000800 */
[----:B------:R-:W-:Y:S01]  /*41c0*/  @!PT LDS RZ, [RZ] ;  /* 0x00000000fffff984 */ /* 0x000fe20000000800 */
[----:B------:R2:W-:Y:S06]  /*41d0*/  MEMBAR.ALL.CTA ;  /* 0x0000000000007992 */ /* 0x0005ec0000008000 */
[----:B--2---:R-:W2:Y:S01]  /*41e0*/  FENCE.VIEW.ASYNC.S ;  /* 0x00000000000073c6 */ /* 0x004ea20000000000 */
[----:B------:R-:W-:Y:S04]  /*41f0*/  PRMT R0, RZ, 0x654, R0 ;  /* 0x00000654ff007816 */ /* 0x000fe80000000000 */
[----:B--2---:R2:W-:Y:S01]  /*4200*/  SYNCS.ARRIVE.TRANS64.RED.A1T0 RZ, [R0+URZ], RZ ;  /* 0x000000ff00ff79a7 */ /* 0x0045e200081004ff */
[----:B---3--:R-:W-:Y:S11]  /*4210*/  LOP3.LUT P3, RZ, R26, 0x1, RZ, 0xc0, !PT ;  /* 0x000000011aff7812 */ /* 0x008ff6000786c0ff */
[----:B------:R-:W-:Y:S02]  /*4220*/  @!UPT UIADD3 URZ, UPT, UPT, URZ, URZ, URZ ;  /* 0x000000fffffff290 */ /* 0x000fe4000fffe0ff */
[----:B------:R-:W-:Y:S02]  /*4230*/  @P3 MOV R11, R24 ;  /* 0x00000018000b3202 */ /* 0x000fe40000000f00 */
[----:B------:R-:W-:Y:S01]  /*4240*/  @P3 LOP3.LUT R10, R25, 0xffff, RZ, 0xc0, !PT ;  /* 0x0000ffff190a3812 */ /* 0x000fe200078ec0ff */
[----:B--2---:R-:W-:Y:S06]  /*4250*/  @!P0 BRA `(.L_x_77) ;  /* 0x0000000000a48947 */ /* 0x004fec0003800000 */
[-C--:B-1----:R-:W-:Y:S01]  /*4260*/  IMAD.HI.U32 R0, R23, R7.reuse, RZ ;  /* 0x0000000717007227 */ /* 0x082fe200078e00ff */
[----:B------:R-:W-:Y:S02]  /*4270*/  ISETP.NE.AND P0, PT, R6, 0x1, PT ;  /* 0x000000010600780c */ /* 0x000fe40003f05270 */
[----:B------:R-:W-:Y:S01]  /*4280*/  ISETP.NE.AND P2, PT, R40, 0x1, PT ;  /* 0x000000012800780c */ /* 0x000fe20003f45270 */
[----:B------:R-:W-:Y:S01]  /*4290*/  IMAD.HI.U32 R9, R28, R18, RZ ;  /* 0x000000121c097227 */ /* 0x000fe200078e00ff */
[----:B------:R-:W-:Y:S02]  /*42a0*/  SHF.R.U32.HI R0, RZ, R22, R0 ;  /* 0x00000016ff007219 */ /* 0x000fe40000011600 */
[----:B------:R-:W-:Y:S01]  /*42b0*/  ISETP.NE.AND P4, PT, R3, 0x1, PT ;  /* 0x000000010300780c */ /* 0x000fe20003f85270 */
[----:B------:R-:W-:Y:S01]  /*42c0*/  IMAD.HI.U32 R13, R10, R7, RZ ;  /* 0x000000070a0d7227 */ /* 0x000fe200078e00ff */
[----:B------:R-:W-:Y:S02]  /*42d0*/  SHF.R.U32.HI R9, RZ, R19, R9 ;  /* 0x00000013ff097219 */ /* 0x000fe40000011609 */
[----:B------:R-:W-:Y:S01]  /*42e0*/  SEL R0, R23, R0, !P0 ;  /* 0x0000000017007207 */ /* 0x000fe20004000000 */
[----:B------:R-:W-:Y:S01]  /*42f0*/  IMAD.HI.U32 R12, R11, R18, RZ ;  /* 0x000000120b0c7227 */ /* 0x000fe200078e00ff */
[----:B------:R-:W-:Y:S03]  /*4300*/  SEL R9, R28, R9, !P4 ;  /* 0x000000091c097207 */ /* 0x000fe60006000000 */
[-C--:B------:R-:W-:Y:S01]  /*4310*/  IMAD.HI.U32 R8, R0, R4.reuse, RZ ;  /* 0x0000000400087227 */ /* 0x080fe200078e00ff */
[----:B------:R-:W-:Y:S03]  /*4320*/  SHF.R.U32.HI R12, RZ, R19, R12 ;  /* 0x00000013ff0c7219 */ /* 0x000fe6000001160c */
[----:B------:R-:W-:Y:S01]  /*4330*/  IMAD.HI.U32 R2, R9, R4, RZ ;  /* 0x0000000409027227 */ /* 0x000fe200078e00ff */
[-C--:B------:R-:W-:Y:S02]  /*4340*/  @P2 SHF.R.U32.HI R0, RZ, R5.reuse, R8 ;  /* 0x00000005ff002219 */ /* 0x080fe40000011608 */
[----:B------:R-:W-:Y:S02]  /*4350*/  SHF.R.U32.HI R8, RZ, R22, R13 ;  /* 0x00000016ff087219 */ /* 0x000fe4000001160d */
[----:B------:R-:W-:Y:S01]  /*4360*/  @P2 SHF.R.U32.HI R9, RZ, R5, R2 ;  /* 0x00000005ff092219 */ /* 0x000fe20000011602 */
[----:B------:R-:W-:Y:S01]  /*4370*/  IMAD R0, R40, R0, RZ ;  /* 0x0000000028007224 */ /* 0x000fe200078e02ff */
[----:B------:R-:W-:Y:S02]  /*4380*/  SEL R8, R10, R8, !P0 ;  /* 0x000000080a087207 */ /* 0x000fe40004000000 */
[----:B------:R-:W-:Y:S01]  /*4390*/  SEL R2, R11, R12, !P4 ;  /* 0x0000000c0b027207 */ /* 0x000fe20006000000 */
[----:B------:R-:W-:Y:S01]  /*43a0*/  IMAD R12, R40, R9, RZ ;  /* 0x00000009280c7224 */ /* 0x000fe200078e02ff */
[C---:B------:R-:W-:Y:S01]  /*43b0*/  ISETP.GE.AND P0, PT, R8.reuse, R0, PT ;  /* 0x000000000800720c */ /* 0x040fe20003f06270 */
[----:B------:R-:W-:Y:S03]  /*43c0*/  IMAD.HI.U32 R0, R8, R4, RZ ;  /* 0x0000000408007227 */ /* 0x000fe600078e00ff */
[----:B------:R-:W-:Y:S02]  /*43d0*/  ISETP.GE.OR P0, PT, R2, R12, P0 ;  /* 0x0000000c0200720c */ /* 0x000fe40000706670 */
[-C--:B------:R-:W-:Y:S04]  /*43e0*/  SHF.R.U32.HI R0, RZ, R5.reuse, R0 ;  /* 0x00000005ff007219 */ /* 0x080fe80000011600 */
[----:B------:R-:W-:Y:S05]  /*43f0*/  SEL R13, R8, R0, !P2 ;  /* 0x00000000080d7207 */ /* 0x000fea0005000000 */
[----:B------:R-:W-:Y:S02]  /*4400*/  IMAD.MOV R12, RZ, RZ, -R13 ;  /* 0x000000ffff0c7224 */ /* 0x000fe400078e0a0d */
[----:B------:R-:W-:Y:S04]  /*4410*/  @!P0 IMAD.HI.U32 R0, R2, R4, RZ ;  /* 0x0000000402008227 */ /* 0x000fe800078e00ff */
[----:B------:R-:W-:Y:S01]  /*4420*/  IMAD R12, R40, R12, R8 ;  /* 0x0000000c280c7224 */ /* 0x000fe200078e0208 */
[----:B------:R-:W-:Y:S04]  /*4430*/  @!P0 SHF.R.U32.HI R0, RZ, R5, R0 ;  /* 0x00000005ff008219 */ /* 0x000fe80000011600 */
[----:B------:R-:W-:Y:S04]  /*4440*/  @!P0 SEL R0, R2, R0, !P2 ;  /* 0x0000000002008207 */ /* 0x000fe80005000000 */
[----:B------:R-:W-:Y:S01]  /*4450*/  @!P0 IADD3 R13, PT, PT, R13, -R0, RZ ;  /* 0x800000000d0d8210 */ /* 0x000fe20007ffe0ff */
[----:B------:R-:W-:Y:S01]  /*4460*/  @!P0 IMAD R0, R9, R12, R0 ;  /* 0x0000000c09008224 */ /* 0x000fe200078e0200 */
[----:B------:R-:W-:Y:S01]  /*4470*/  IADD3 R9, PT, PT, -R8, RZ, RZ ;  /* 0x000000ff08097210 */ /* 0x000fe20007ffe1ff */
[--C-:B------:R-:W-:Y:S02]  /*4480*/  IMAD.MOV R12, RZ, RZ, -R2.reuse ;  /* 0x000000ffff0c7224 */ /* 0x100fe400078e0a02 */
[----:B------:R-:W-:Y:S02]  /*4490*/  @!P0 IMAD R8, R13, R40, R2 ;  /* 0x000000280d088224 */ /* 0x000fe400078e0202 */
[----:B------:R-:W-:Y:S02]  /*44a0*/  @!P0 IMAD.MOV.U32 R2, RZ, RZ, R0 ;  /* 0x000000ffff028224 */ /* 0x000fe400078e0000 */
[----:B------:R-:W-:Y:S02]  /*44b0*/  IMAD R11, R3, R12, R11 ;  /* 0x0000000c030b7224 */ /* 0x000fe400078e020b */
[----:B------:R-:W-:Y:S02]  /*44c0*/  IMAD R10, R6, R9, R10 ;  /* 0x00000009060a7224 */ /* 0x000fe400078e020a */
[----:B------:R-:W-:Y:S02]  /*44d0*/  IMAD R11, R2, R3, R11 ;  /* 0x00000003020b7224 */ /* 0x000fe400078e020b */
[----:B------:R-:W-:Y:S02]  /*44e0*/  IMAD R10, R8, R6, R10 ;  /* 0x00000006080a7224 */ /* 0x000fe400078e020a */
.L_x_77:
[----:B------:R-:W-:Y:S05]  /*44f0*/  BRA.U UP0, `(.L_x_78) ;  /* 0x0000000100107547 */ /* 0x000fea000b800000 */
[----:B------:R-:W-:Y:S04]  /*4500*/  MOV R2, UR7 ;  /* 0x0000000700027c02 */ /* 0x000fe80008000f00 */
[----:B------:R-:W-:Y:S04]  /*4510*/  SHF.L.U32 R2, R2, 0x1f, RZ ;  /* 0x0000001f02027819 */ /* 0x000fe800000006ff */
[----:B------:R-:W2:Y:S02]  /*4520*/  SYNCS.PHASECHK.TRANS64.TRYWAIT P0, [UR4+0x98], R2 ;  /* 0x00009802ff0075a7 */ /* 0x000ea40008001104 */
[----:B--2---:R-:W-:Y:S05]  /*4530*/  @!P0 BRA `(.L_x_79) ;  /* 0x00000054001c8947 */ /* 0x004fea0003800000 */
.L_x_78:
[----:B-1----:R-:W-:Y:S02]  /*4540*/  ISETP.NE.U32.AND P0, PT, R16, RZ, PT ;  /* 0x000000ff1000720c */ /* 0x002fe40003f05070 */
[----:B------:R-:W-:Y:S02]  /*4550*/  R2UR UR35, R21 ;  /* 0x00000000152372ca */ /* 0x000fe400000e0000 */
[----:B------:R-:W-:Y:S02]  /*4560*/  R2UR UR34, R20 ;  /* 0x00000000142272ca */ /* 0x000fe400000e0000 */
[----:B------:R-:W-:Y:S02]  /*4570*/  ISETP.NE.AND.EX P0, PT, R17, RZ, PT, P0 ;  /* 0x000000ff1100720c */ /* 0x000fe40003f05300 */
[----:B------:R-:W-:Y:S02]  /*4580*/  ISETP.NE.U32.AND P2, PT, R16, RZ, PT ;  /* 0x000000ff1000720c */ /* 0x000fe40003f45070 */
[----:B------:R-:W-:Y:S02]  /*4590*/  SHF.L.U32 R20, R33, 0x1f, RZ ;  /* 0x0000001f21147819 */ /* 0x000fe400000006ff */
[----:B------:R-:W-:Y:S03]  /*45a0*/  ISETP.NE.AND.EX P2, PT, R17, RZ, PT, P2 ;  /* 0x000000ff1100720c */ /* 0x000fe60003f45320 */
[----:B------:R-:W-:Y:S02]  /*45b0*/  USHF.L.U32 UR35, UR35, 0x7, URZ ;  /* 0x0000000723237899 */ /* 0x000fe400080006ff */
[----:B------:R-:W-:Y:S02]  /*45c0*/  USHF.L.U32 UR34, UR34, 0x7, URZ ;  /* 0x0000000722227899 */ /* 0x000fe400080006ff */
[----:B------:R-:W-:Y:S10]  /*45d0*/  @!P0 BRA `(.L_x_80) ;  /* 0x00000000002c8947 */ /* 0x000ff40003800000 */
[----:B------:R-:W-:Y:S01]  /*45e0*/  ISETP.NE.U32.AND P0, PT, R14, RZ, PT ;  /* 0x000000ff0e00720c */ /* 0x000fe20003f05070 */
[----:B------:R-:W-:Y:S03]  /*45f0*/  IMAD.MOV.U32 R88, RZ, RZ, 0x1 ;  /* 0x00000001ff587424 */ /* 0x000fe600078e00ff */
[----:B------:R-:W-:Y:S11]  /*4600*/  ISETP.NE.AND.EX P0, PT, R15, RZ, PT, P0 ;  /* 0x000000ff0f00720c */ /* 0x000ff60003f05300 */
[----:B------:R-:W-:Y:S02]  /*4610*/  @!UPT UIADD3 URZ, UPT, UPT, URZ, URZ, URZ ;  /* 0x000000fffffff290 */ /* 0x000fe4000fffe0ff */
[----:B------:R-:W1:Y:S01]  /*4620*/  @P0 LDC.64 R8, c[0x0][0x888] ;  /* 0x00022200ff080b82 */ /* 0x000e620000000a00 */
[----:B--2---:R-:W-:Y:S04]  /*4630*/  @P0 IMAD R0, R16, UR36, RZ ;  /* 0x0000002410000c24 */ /* 0x004fe8000f8e02ff */
[----:B-1----:R-:W-:Y:S04]  /*4640*/  @P0 IMAD.WIDE R8, R0, 0x4, R8 ;  /* 0x0000000400080825 */ /* 0x002fe800078e0208 */
[----:B------:R-:W-:Y:S01]  /*4650*/  HFMA2 R0, -RZ, RZ, 0, 5.9604644775390625e-08 ;  /* 0x00000001ff007431 */ /* 0x000fe200000001ff */
[----:B-----5:R1:W5:Y:S04]  /*4660*/  @P0 LDG.E R49, desc[UR46][R8.64] ;  /* 0x0000002e08310981 */ /* 0x020368000c1e1900 */
[----:B------:R-:W-:Y:S01]  /*4670*/  @!P0 PRMT R88, R0, 0x7610, R88 ;  /* 0x0000761000588816 */ /* 0x000fe20000000058 */
[----:B-1----:R-:W3:Y:S06]  /*4680*/  @!P0 LDC R49, c[0x0][0x880] ;  /* 0x00022000ff318b82 */ /* 0x002eec0000000800 */
.L_x_80:
[----:B---3-5:R-:W-:Y:S01]  /*4690*/  @!P2 FSETP.EQ.AND P0, PT, R49, RZ, PT ;  /* 0x000000ff3100a20b */ /* 0x028fe20003f02000 */
[----:B------:R-:W-:Y:S01]  /*46a0*/  @!UPT UIADD3 URZ, UPT, UPT, URZ, URZ, URZ ;  /* 0x000000fffffff290 */ /* 0x000fe2000fffe0ff */
[----:B------:R-:W-:Y:S11]  /*46b0*/  @!P2 BRA `(.L_x_81) ;  /* 0x000000000018a947 */ /* 0x000ff60003800000 */
[----:B------:R-:W-:Y:S02]  /*46c0*/  LOP3.LUT P2, RZ, R88, 0xff, RZ, 0xc0, !PT ;  /* 0x000000ff58ff7812 */ /* 0x000fe4000784c0ff */
[----:B------:R-:W-:Y:S04]  /*46d0*/  ISETP.NE.U32.AND P0, PT, R14, RZ, PT ;  /* 0x000000ff0e00720c */ /* 0x000fe80003f05070 */
[----:B------:R-:W-:Y:S04]  /*46e0*/  ISETP.NE.AND.EX P0, PT, R15, RZ, PT, P0 ;  /* 0x000000ff0f00720c */ /* 0x000fe80003f05300 */
[----:B------:R-:W-:Y:S03]  /*46f0*/  PLOP3.LUT P0, PT, P0, PT, PT, 0x8, 0x80 ;  /* 0x000000000080781c */ /* 0x000fe6000070e170 */
[----:B------:R-:W-:Y:S11]  /*4700*/  @P2 FSETP.EQ.AND P0, PT, R49, RZ, PT ;  /* 0x000000ff3100220b */ /* 0x000ff60003f02000 */
[----:B------:R-:W-:Y:S02]  /*4710*/  @!UPT UIADD3 URZ, UPT, UPT, URZ, URZ, URZ ;  /* 0x000000fffffff290 */ /* 0x000fe4000fffe0ff */
.L_x_81:
[----:B------:R-:W1:Y:S01]  /*4720*/  SYNCS.PHASECHK.TRANS64.TRYWAIT P2, [UR4+0x70], R20 ;  /* 0x00007014ff0075a7 */ /* 0x000e620008041104 */
[----:B------:R-:W-:Y:S04]  /*4730*/  ELECT P4, URZ, PT ;  /* 0x0000000000ff782f */ /* 0x000fe80003880000 */
[----:B------:R-:W-:Y:S11]  /*4740*/  PLOP3.LUT P4, PT, P0, P4, PT, 0xf2, 0x2f ;  /* 0x00000000002f781c */ /* 0x000ff60000789e72 */
[----:B------:R-:W-:Y:S02]  /*4750*/  @!UPT UIADD3 URZ, UPT, UPT, URZ, URZ, URZ ;  /* 0x000000fffffff290 */ /* 0x000fe4000fffe0ff */
[----:B------:R-:W-:Y:S05]  /*4760*/  @!P4 IADD3 R8, P0, PT, R34, 0x580, RZ ;  /* 0x000005802208c810 */ /* 0x000fea0007f1e0ff */
[----:B--2---:R-:W-:Y:S01]  /*4770*/  @!P4 IMAD.X R2, RZ, RZ, R35, P0 ;  /* 0x000000ffff02c224 */ /* 0x004fe200000e0623 */
[----:B-1----:R-:W-:Y:S07]  /*4780*/  @!P2 BRA `(.L_x_82) ;  /* 0x0000005000a0a947 */ /* 0x002fee0003800000 */
.L_x_171:
[----:B------:R-:W-:Y:S01]  /*4790*/  @!P4 R2UR UR8, R8 ;  /* 0x000000000808c2ca */ /* 0x000fe200000e0000 */
[----:B------:R-:W-:Y:S01]  /*47a0*/  VOTEU.ALL UP0, P4 ;  /* 0x0000000000ff7886 */ /* 0x000fe20002000000 */
[----:B------:R-:W-:Y:S01]  /*47b0*/  @!P4 R2UR UR6, R2 ;  /* 0x000000000206c2ca */ /* 0x000fe200000e0000 */
[----:B-1----:R-:W-:Y:S01]  /*47c0*/  @!P4 IMAD.MOV.U32 R0, RZ, RZ, 0x2000 ;  /* 0x00002000ff00c424 */ /* 0x002fe200078e00ff */
[----:B------:R-:W-:Y:S02]  /*47d0*/  UMOV UR9, 0x10000000 ;  /* 0x1000000000097882 */ /* 0x000fe40000000000 */
[----:B------:R-:W-:Y:S01]  /*47e0*/  @!UP0 UIADD3 UR32, UPT, UPT, UR4, 0x200, URZ ;  /* 0x0000020004208890 */ /* 0x000fe2000fffe0ff */
[----:B------:R-:W-:Y:S06]  /*47f0*/  VOTEU.ALL UP0, P4 ;  /* 0x0000000000ff7886 */ /* 0x000fec0002000000 */
[----:B------:R-:W-:Y:S01]  /*4800*/  IMAD.U32 R8, RZ, RZ, UR8 ;  /* 0x00000008ff087e24 */ /* 0x000fe2000f8e00ff */
[----:B------:R-:W-:Y:S01]  /*4810*/  UMOV UR8, 0x0 ;  /* 0x0000000000087882 */ /* 0x000fe20000000000 */
[----:B------:R-:W-:Y:S01]  /*4820*/  IMAD.U32 R9, RZ, RZ, UR6 ;  /* 0x00000006ff097e24 */ /* 0x000fe2000f8e00ff */
[----:B------:R-:W-:Y:S02]  /*4830*/  UPRMT UR6, UR37, 0x654, UR33 ;  /* 0x0000065425067896 */ /* 0x000fe40008000021 */
[----:B------:R-:W-:Y:S02]  /*4840*/  @!P4 R2UR UR10, R8 ;  /* 0x00000000080ac2ca */ /* 0x000fe400000e0000 */
[----:B------:R-:W-:Y:S02]  /*4850*/  @!P4 R2UR UR11, R9 ;  /* 0x00000000090bc2ca */ /* 0x000fe400000e0000 */
[----:B------:R-:W-:Y:S05]  /*4860*/  @!P4 IADD3 R8, P0, PT, R34, 0x580, RZ ;  /* 0x000005802208c810 */ /* 0x000fea0007f1e0ff */
[----:B------:R-:W-:Y:S06]  /*4870*/  @!P4 IMAD.X R2, RZ, RZ, R35, P0 ;  /* 0x000000ffff02c224 */ /* 0x000fec00000e0623 */
[----:B------:R1:W-:Y:S01]  /*4880*/  @!UP0 UTMALDG.3D [UR32], [UR10], desc[UR8] ;  /* 0x000008200a0085b4 */ /* 0x0003e20008011000 */
[----:B------:R1:W-:Y:S01]  /*4890*/  @!P4 SYNCS.ARRIVE.TRANS64.RED.A0TR RZ, [UR4+0x50], R0 ;  /* 0x00005000ffffc9a7 */ /* 0x0003e20008300404 */
[----:B------:R-:W-:Y:S01]  /*48a0*/  SYNCS.ARRIVE.TRANS64.RED.A1T0 RZ, [UR6], RZ ;  /* 0x000000ffffff79a7 */ /* 0x000fe20008100406 */
[----:B------:R-:W2:Y:S02]  /*48b0*/  SYNCS.PHASECHK.TRANS64.TRYWAIT P2, [UR4+0x78], R20 ;  /* 0x00007814ff0075a7 */ /* 0x000ea40008041104 */
[----:B-12---:R-:W-:Y:S05]  /*48c0*/  @!P2 BRA `(.L_x_83) ;  /* 0x000000500068a947 */ /* 0x006fea0003800000 */
.L_x_173:
[----:B------:R-:W-:Y:S01]  /*48d0*/  @!P4 R2UR UR8, R8 ;  /* 0x000000000808c2ca */ /* 0x000fe200000e0000 */
[----:B------:R-:W-:Y:S01]  /*48e0*/  VOTEU.ALL UP0, P4 ;  /* 0x0000000000ff7886 */ /* 0x000fe20002000000 */
[----:B------:R-:W-:Y:S01]  /*48f0*/  @!P4 R2UR UR6, R2 ;  /* 0x000000000206c2ca */ /* 0x000fe200000e0000 */
[----:B-1----:R-:W-:Y:S01]  /*4900*/  @!P4 IMAD.MOV.U32 R0, RZ, RZ, 0x2000 ;  /* 0x00002000ff00c424 */ /* 0x002fe200078e00ff */
[----:B------:R-:W-:Y:S01]  /*4910*/  UMOV UR9, 0x10000000 ;  /* 0x1000000000097882 */ /* 0x000fe20000000000 */
[----:B------:R-:W-:Y:S01]  /*4920*/  UMOV UR27, UR35 ;  /* 0x00000023001b7c82 */ /* 0x000fe20008000000 */
[----:B------:R-:W-:Y:S02]  /*4930*/  @!UP0 UIADD3 UR26, UPT, UPT, UR34, 0x20, URZ ;  /* 0x00000020221a8890 */ /* 0x000fe4000fffe0ff */
[----:B------:R-:W-:Y:S01]  /*4940*/  @!UP0 UIADD3 UR24, UPT, UPT, UR4, 0x2200, URZ ;  /* 0x0000220004188890 */ /* 0x000fe2000fffe0ff */
[----:B------:R-:W-:Y:S01]  /*4950*/  VOTEU.ALL UP0, P4 ;  /* 0x0000000000ff7886 */ /* 0x000fe20002000000 */
[----:B------:R-:W-:Y:S03]  /*4960*/  UMOV UR28, UR36 ;  /* 0x00000024001c7c82 */ /* 0x000fe60008000000 */
        /* <DEDUP_REMOVED lines=13> */
.L_x_175:
[----:B------:R-:W2:Y:S01]  /*4a40*/  LDC.64 R12, c[0x0][0xb18] ;  /* 0x0002c600ff0c7b82 */ /* 0x000ea20000000a00 */
[----:B------:R-:W-:Y:S01]  /*4a50*/  @!P4 R2UR UR6, R2 ;  /* 0x000000000206c2ca */ /* 0x000fe200000e0000 */
[----:B------:R-:W-:Y:S01]  /*4a60*/  VOTEU.ALL UP0, P4 ;  /* 0x0000000000ff7886 */ /* 0x000fe20002000000 */
[----:B------:R-:W-:Y:S01]  /*4a70*/  @!P4 R2UR UR8, R8 ;  /* 0x000000000808c2ca */ /* 0x000fe200000e0000 */
[----:B-1----:R-:W-:Y:S01]  /*4a80*/  @!P4 IMAD.MOV.U32 R0, RZ, RZ, 0x2000 ;  /* 0x00002000ff00c424 */ /* 0x002fe200078e00ff */
[----:B------:R-:W-:Y:S03]  /*4a90*/  UMOV UR9, 0x10000000 ;  /* 0x1000000000097882 */ /* 0x000fe60000000000 */
[----:B------:R-:W1:Y:S01]  /*4aa0*/  @!P1 LDC R2, c[0x0][0xb0c] ;  /* 0x0002c300ff029b82 */ /* 0x000e620000000800 */
[----:B------:R-:W-:Y:S01]  /*4ab0*/  @!UP0 UIADD3 UR18, UPT, UPT, UR34, 0x40, URZ ;  /* 0x0000004022128890 */ /* 0x000fe2000fffe0ff */
[----:B------:R-:W-:Y:S01]  /*4ac0*/  @P3 SHF.R.U32.HI R30, RZ, 0x10, R25 ;  /* 0x00000010ff1e3819 */ /* 0x000fe20000011619 */
[----:B------:R-:W-:Y:S01]  /*4ad0*/  @!UP0 UIADD3 UR16, UPT, UPT, UR4, 0x4200, URZ ;  /* 0x0000420004108890 */ /* 0x000fe2000fffe0ff */
[----:B------:R-:W-:Y:S01]  /*4ae0*/  VIADD R32, R32, 0x1 ;  /* 0x0000000120207836 */ /* 0x000fe20000000000 */
[----:B------:R-:W-:Y:S01]  /*4af0*/  VOTEU.ALL UP0, P4 ;  /* 0x0000000000ff7886 */ /* 0x000fe20002000000 */
[----:B------:R-:W-:Y:S01]  /*4b00*/  UMOV UR19, UR35 ;  /* 0x0000002300137c82 */ /* 0x000fe20008000000 */
[----:B------:R-:W-:Y:S01]  /*4b10*/  UMOV UR20, UR36 ;  /* 0x0000002400147c82 */ /* 0x000fe20008000000 */
[----:B------:R-:W-:Y:S01]  /*4b20*/  IMAD.U32 R9, RZ, RZ, UR6 ;  /* 0x00000006ff097e24 */ /* 0x000fe2000f8e00ff */
[----:B------:R-:W-:Y:S01]  /*4b30*/  UPRMT UR6, UR37, 0x654, UR17 ;  /* 0x0000065425067896 */ /* 0x000fe20008000011 */
[----:B------:R-:W-:Y:S01]  /*4b40*/  IMAD.U32 R8, RZ, RZ, UR8 ;  /* 0x00000008ff087e24 */ /* 0x000fe2000f8e00ff */
[----:B------:R-:W-:Y:S02]  /*4b50*/  UMOV UR8, 0x0 ;  /* 0x0000000000087882 */ /* 0x000fe40000000000 */
[----:B------:R-:W-:Y:S02]  /*4b60*/  @!P4 R2UR UR11, R9 ;  /* 0x00000000090bc2ca */ /* 0x000fe400000e0000 */
[----:B------:R-:W-:Y:S02]  /*4b70*/  @!P4 R2UR UR10, R8 ;  /* 0x00000000080ac2ca */ /* 0x000fe400000e0000 */
[----:B------:R-:W3:Y:S11]  /*4b80*/  LDC.64 R8, c[0x0][0xb10] ;  /* 0x0002c400ff087b82 */ /* 0x000ef60000000a00 */
[----:B------:R4:W-:Y:S01]  /*4b90*/  @!UP0 UTMALDG.3D [UR16], [UR10], desc[UR8] ;  /* 0x000008100a0085b4 */ /* 0x0009e20008011000 */
[----:B------:R5:W-:Y:S01]  /*4ba0*/  @!P4 SYNCS.ARRIVE.TRANS64.RED.A0TR RZ, [UR4+0x60], R0 ;  /* 0x00006000ffffc9a7 */ /* 0x000be20008300404 */
[C---:B---3--:R-:W-:Y:S01]  /*4bb0*/  @!P1 IMAD.HI.U32 R8, R11.reuse, R8, RZ ;  /* 0x000000080b089227 */ /* 0x048fe200078e00ff */
[----:B--2---:R-:W-:Y:S02]  /*4bc0*/  @!P1 ISETP.NE.AND P0, PT, R12, 0x1, PT ;  /* 0x000000010c00980c */ /* 0x004fe40003f05270 */
[----:B-1----:R-:W-:Y:S01]  /*4bd0*/  @!P1 ISETP.NE.AND P2, PT, R2, 0x1, PT ;  /* 0x000000010200980c */ /* 0x002fe20003f45270 */
[----:B------:R-:W-:Y:S01]  /*4be0*/  SYNCS.ARRIVE.TRANS64.RED.A1T0 RZ, [UR6], RZ ;  /* 0x000000ffffff79a7 */ /* 0x000fe20008100406 */
[C---:B------:R-:W-:Y:S01]  /*4bf0*/  @!P1 IMAD.HI.U32 R13, R10.reuse, R13, RZ ;  /* 0x0000000d0a0d9227 */ /* 0x040fe200078e00ff */
[----:B------:R-:W-:Y:S04]  /*4c00*/  @!P1 SHF.R.U32.HI R8, RZ, R9, R8 ;  /* 0x00000009ff089219 */ /* 0x000fe80000011608 */
[----:B------:R-:W-:Y:S01]  /*4c10*/  @!P1 SEL R8, R11, R8, !P2 ;  /* 0x000000080b089207 */ /* 0x000fe20005000000 */
[----:B------:R-:W1:Y:S01]  /*4c20*/  SYNCS.PHASECHK.TRANS64.TRYWAIT P5, [UR4+0x88], R20 ;  /* 0x00008814ff0075a7 */ /* 0x000e6200080a1104 */
[----:B-----5:R-:W2:Y:S02]  /*4c30*/  @!P1 LDC R0, c[0x0][0xb20] ;  /* 0x0002c800ff009b82 */ /* 0x020ea40000000800 */
[----:B--2---:R-:W-:Y:S04]  /*4c40*/  @!P1 SHF.R.U32.HI R0, RZ, R0, R13 ;  /* 0x00000000ff009219 */ /* 0x004fe8000001160d */
[----:B------:R-:W-:Y:S05]  /*4c50*/  @!P1 SEL R9, R10, R0, !P0 ;  /* 0x000000000a099207 */ /* 0x000fea0004000000 */
[----:B------:R-:W-:Y:S02]  /*4c60*/  @!P1 IMAD.IADD R0, R9, 0x1, -R8 ;  /* 0x0000000109009824 */ /* 0x000fe400078e0a08 */
[----:B------:R-:W-:Y:S02]  /*4c70*/  @!P1 IMAD.IADD R8, R8, 0x1, -R9 ;  /* 0x0000000108089824 */ /* 0x000fe400078e0a09 */
[----:B------:R-:W-:Y:S02]  /*4c80*/  @!P1 IMAD R11, R0, R2, R11 ;  /* 0x00000002000b9224 */ /* 0x000fe400078e020b */
[----:B------:R-:W-:Y:S01]  /*4c90*/  @!P1 IMAD R10, R8, R12, R10 ;  /* 0x0000000c080a9224 */ /* 0x000fe200078e020a */
[----:B-1--4-:R-:W-:Y:S06]  /*4ca0*/  @!P5 BRA `(.L_x_85) ;  /* 0x0000004c00a0d947 */ /* 0x012fec0003800000 */
.L_x_177:
[----:B------:R-:W-:Y:S01]  /*4cb0*/  @!P4 IADD3 R2, P0, PT, R34, 0x580, RZ ;  /* 0x000005802202c810 */ /* 0x000fe20007f1e0ff */
[----:B------:R-:W-:Y:S01]  /*4cc0*/  VOTEU.ALL UP0, P4 ;  /* 0x0000000000ff7886 */ /* 0x000fe20002000000 */
[----:B------:R-:W-:Y:S01]  /*4cd0*/  UMOV UR18, 0x0 ;  /* 0x0000000000127882 */ /* 0x000fe20000000000 */
[----:B------:R-:W-:Y:S01]  /*4ce0*/  UMOV UR19, 0x10000000 ;  /* 0x1000000000137882 */ /* 0x000fe20000000000 */
[----:B------:R-:W-:Y:S01]  /*4cf0*/  @!P4 R2UR UR8, R2 ;  /* 0x000000000208c2ca */ /* 0x000fe200000e0000 */
[----:B-1----:R-:W-:Y:S01]  /*4d00*/  @!P4 IMAD.X R0, RZ, RZ, R35, P0 ;  /* 0x000000ffff00c224 */ /* 0x002fe200000e0623 */
[----:B------:R-:W-:Y:S01]  /*4d10*/  @!UP0 UIADD3 UR10, UPT, UPT, UR34, 0x60, URZ ;  /* 0x00000060220a8890 */ /* 0x000fe2000fffe0ff */
[----:B------:R-:W-:Y:S01]  /*4d20*/  ISETP.NE.AND P0, PT, R32, 0x2, PT ;  /* 0x000000022000780c */ /* 0x000fe20003f05270 */
[----:B------:R-:W-:Y:S01]  /*4d30*/  @!UP0 UIADD3 UR9, UPT, UPT, UR4, 0x68, URZ ;  /* 0x0000006804098890 */ /* 0x000fe2000fffe0ff */
[----:B------:R-:W-:Y:S01]  /*4d40*/  LOP3.LUT R33, R33, 0x1, RZ, 0x3c, !PT ;  /* 0x0000000121217812 */ /* 0x000fe200078e3cff */
[----:B------:R-:W-:Y:S01]  /*4d50*/  UMOV UR11, UR35 ;  /* 0x00000023000b7c82 */ /* 0x000fe20008000000 */
[----:B------:R-:W-:Y:S01]  /*4d60*/  @!P4 R2UR UR6, R0 ;  /* 0x000000000006c2ca */ /* 0x000fe200000e0000 */
[----:B------:R-:W-:Y:S01]  /*4d70*/  UMOV UR12, UR36 ;  /* 0x00000024000c7c82 */ /* 0x000fe20008000000 */
[----:B------:R-:W-:Y:S01]  /*4d80*/  @P3 R2UR UR36, R30 ;  /* 0x000000001e2432ca */ /* 0x000fe200000e0000 */
[----:B------:R-:W-:Y:S01]  /*4d90*/  IMAD.IADD R20, R10, 0x1, R86 ;  /* 0x000000010a147824 */ /* 0x000fe200078e0256 */
[----:B------:R-:W-:Y:S01]  /*4da0*/  SEL R0, RZ, 0x1, P0 ;  /* 0x00000001ff007807 */ /* 0x000fe20000000000 */
[----:B------:R-:W-:Y:S01]  /*4db0*/  IMAD.IADD R21, R11, 0x1, R87 ;  /* 0x000000010b157824 */ /* 0x000fe200078e0257 */
[----:B------:R-:W-:Y:S01]  /*4dc0*/  SEL R32, R32, RZ, P0 ;  /* 0x000000ff20207207 */ /* 0x000fe20000000000 */
[----:B------:R-:W-:Y:S01]  /*4dd0*/  IMAD.U32 R8, RZ, RZ, UR8 ;  /* 0x00000008ff087e24 */ /* 0x000fe2000f8e00ff */
[----:B------:R-:W-:Y:S01]  /*4de0*/  @!UP0 UIADD3 UR8, UPT, UPT, UR4, 0x6200, URZ ;  /* 0x0000620004088890 */ /* 0x000fe2000fffe0ff */
[----:B------:R-:W-:Y:S01]  /*4df0*/  LOP3.LUT R31, R31, R0, RZ, 0x3c, !PT ;  /* 0x000000001f1f7212 */ /* 0x000fe200078e3cff */
[----:B------:R-:W-:Y:S02]  /*4e00*/  VOTEU.ALL UP0, P4 ;  /* 0x0000000000ff7886 */ /* 0x000fe40002000000 */
[----:B------:R-:W-:Y:S01]  /*4e10*/  @!P4 R2UR UR14, R8 ;  /* 0x00000000080ec2ca */ /* 0x000fe200000e0000 */
[----:B------:R-:W-:Y:S05]  /*4e20*/  IMAD.U32 R9, RZ, RZ, UR6 ;  /* 0x00000006ff097e24 */ /* 0x000fea000f8e00ff */
[----:B------:R-:W-:Y:S11]  /*4e30*/  @!P4 R2UR UR15, R9 ;  /* 0x00000000090fc2ca */ /* 0x000ff600000e0000 */
[----:B------:R-:W-:Y:S02]  /*4e40*/  @!UPT UIADD3 URZ, UPT, UPT, URZ, URZ, URZ ;  /* 0x000000fffffff290 */ /* 0x000fe4000fffe0ff */
[----:B------:R2:W-:Y:S01]  /*4e50*/  @!UP0 UTMALDG.3D [UR8], [UR14], desc[UR18] ;  /* 0x000012080e0085b4 */ /* 0x0005e20008011000 */
[----:B------:R2:W-:Y:S01]  /*4e60*/  @!P4 SYNCS.ARRIVE.TRANS64.RED.A0TR RZ, [UR4+0x68], R29 ;  /* 0x0000681dffffc9a7 */ /* 0x0005e20008300404 */
[----:B------:R-:W-:Y:S01]  /*4e70*/  UPLOP3.LUT UP0, UPT, UPT, UPT, UPT, 0x80, 0x8 ;  /* 0x000000000008789c */ /* 0x000fe20003f0f070 */
[----:B------:R-:W-:Y:S01]  /*4e80*/  SYNCS.ARRIVE.TRANS64.RED.A1T0 RZ, [UR5], RZ ;  /* 0x000000ffffff79a7 */ /* 0x000fe20008100405 */
[----:B------:R-:W-:Y:S09]  /*4e90*/  @P3 BRA `(.L_x_86) ;  /* 0xfffffff0009c3947 */ /* 0x000ff2000383ffff */
[----:B------:R-:W-:-:S04]  /*4ea0*/  SHF.L.U32 R2, R33, 0x1f, RZ ;  /* 0x0000001f21027819 */ /* 0x000fc800000006ff */
[----:B------:R-:W1:Y:S02]  /*4eb0*/  SYNCS.PHASECHK.TRANS64.TRYWAIT P0, [UR4+0x70], R2 ;  /* 0x00007002ff0075a7 */ /* 0x000e640008001104 */
[----:B-1----:R-:W-:Y:S05]  /*4ec0*/  @!P0 BRA `(.L_x_87) ;  /* 0x0000004c00308947 */ /* 0x002fea0003800000 */
.L_x_179:
[----:B------:R-:W3:Y:S02]  /*4ed0*/  SYNCS.PHASECHK.TRANS64.TRYWAIT P0, [UR4+0x78], R2 ;  /* 0x00007802ff0075a7 */ /* 0x000ee40008001104 */
[----:B---3--:R-:W-:Y:S05]  /*4ee0*/  @!P0 BRA `(.L_x_88) ;  /* 0x0000004c00408947 */ /* 0x008fea0003800000 */
.L_x_181:
[----:B------:R-:W3:Y:S02]  /*4ef0*/  SYNCS.PHASECHK.TRANS64.TRYWAIT P0, [UR4+0x80], R2 ;  /* 0x00008002ff0075a7 */ /* 0x000ee40008001104 */
[----:B---3--:R-:W-:Y:S05]  /*4f00*/  @!P0 BRA `(.L_x_89) ;  /* 0x0000004c00508947 */ /* 0x008fea0003800000 */
.L_x_183:
[----:B-1----:R-:W-:-:S07]  /*4f10*/  MOV R0, UR4 ;  /* 0x0000000400007c02 */ /* 0x002fce0008000f00 */
.L_x_90:
[----:B-1----:R-:W-:-:S04]  /*4f20*/  SHF.L.U32 R2, R33, 0x1f, RZ ;  /* 0x0000001f21027819 */ /* 0x002fc800000006ff */
[----:B------:R1:W3:Y:S03]  /*4f30*/  SYNCS.PHASECHK.TRANS64.TRYWAIT P0, [R0+URZ+0x88], R2 ;  /* 0x00008802000075a7 */ /* 0x0002e600080011ff */
[----:B---3--:R-:W-:Y:S05]  /*4f40*/  @!P0 NANOSLEEP.SYNCS 0x989680 ;  /* 0x009896800000895d */ /* 0x008fea0003900000 */
[----:B------:R-:W3:Y:S02]  /*4f50*/  @!P0 SYNCS.PHASECHK.TRANS64 P0, [R0+URZ+0x88], R2 ;  /* 0x00008802000085a7 */ /* 0x000ee400080010ff */
[----:B--23--:R-:W-:Y:S05]  /*4f60*/  @P0 EXIT ;  /* 0x000000000000094d */ /* 0x00cfea0003800000 */
[----:B------:R-:W-:Y:S05]  /*4f70*/  BRA `(.L_x_90) ;  /* 0xfffffffc00e87947 */ /* 0x000fea000383ffff */
.L_x_75:
[----:B------:R-:W-:-:S06]  /*4f80*/  UISETP.GE.AND UP0, UPT, UR5, 0x4, UPT ;  /* 0x000000040500788c */ /* 0x000fcc000bf06270 */
[----:B------:R-:W-:-:S13]  /*4f90*/  PLOP3.LUT P0, PT, PT, PT, UP0, 0x80, 0x8 ;  /* 0x000000000008781c */ /* 0x000fda0003f0f008 */
[----:B------:R-:W-:Y:S05]  /*4fa0*/  @!P0 EXIT ;  /* 0x000000000000894d */ /* 0x000fea0003800000 */
[----:B------:R-:W-:Y:S01]  /*4fb0*/  BAR.SYNC.DEFER_BLOCKING 0x6, 0xa0 ;  /* 0x0182800000007b1d */ /* 0x000fe20000010000 */
[C---:B------:R-:W-:Y:S01]  /*4fc0*/  IMAD.SHL.U32 R2, R101.reuse, 0x20, RZ ;  /* 0x0000002065027824 */ /* 0x040fe200078e00ff */
[C---:B------:R-:W-:Y:S01]  /*4fd0*/  SHF.L.U32 R46, R101.reuse, 0x10, RZ ;  /* 0x00000010652e7819 */ /* 0x040fe200000006ff */
[C---:B------:R-:W-:Y:S01]  /*4fe0*/  IMAD.SHL.U32 R100, R101.reuse, 0x4, RZ ;  /* 0x0000000465647824 */ /* 0x040fe200078e00ff */
[C---:B------:R-:W-:Y:S01]  /*4ff0*/  LOP3.LUT R102, R101.reuse, 0x60, RZ, 0xc0, !PT ;  /* 0x0000006065667812 */ /* 0x040fe200078ec0ff */
[----:B------:R-:W-:Y:S01]  /*5000*/  HFMA2 R97, -RZ, RZ, 0, 5.9604644775390625e-08 ;  /* 0x00000001ff617431 */ /* 0x000fe200000001ff */
[----:B------:R-:W-:Y:S02]  /*5010*/  UMOV UR48, 0x400 ;  /* 0x0000040000307882 */ /* 0x000fe40000000000 */
[----:B------:R-:W1:Y:S01]  /*5020*/  LDC R91, c[0x0][0x370] ;  /* 0x0000dc00ff5b7b82 */ /* 0x000e620000000800 */
[----:B------:R-:W-:Y:S01]  /*5030*/  ULEA UR48, UR37, UR48, 0x18 ;  /* 0x0000003025307291 */ /* 0x000fe2000f8ec0ff */
[----:B------:R-:W-:Y:S01]  /*5040*/  LOP3.LUT R3, R2, 0xc0, RZ, 0xc0, !PT ;  /* 0x000000c002037812 */ /* 0x000fe200078ec0ff */
[----:B------:R-:W-:Y:S01]  /*5050*/  HFMA2 R95, -RZ, RZ, 0, 0 ;  /* 0x00000000ff5f7431 */ /* 0x000fe200000001ff */
[----:B------:R-:W-:Y:S01]  /*5060*/  LOP3.LUT R99, R101, 0x2, RZ, 0xc0, !PT ;  /* 0x0000000265637812 */ /* 0x000fe200078ec0ff */
[----:B------:R-:W-:Y:S01]  /*5070*/  UIADD3 UR4, UPT, UPT, UR48, 0x200, URZ ;  /* 0x0000020030047890 */ /* 0x000fe2000fffe0ff */
[----:B------:R-:W-:Y:S01]  /*5080*/  LOP3.LUT R100, R3, 0x18, R100, 0xf8, !PT ;  /* 0x0000001803647812 */ /* 0x000fe200078ef864 */
[----:B------:R-:W-:Y:S01]  /*5090*/  IMAD.MOV.U32 R45, RZ, RZ, RZ ;  /* 0x000000ffff2d7224 */ /* 0x000fe200078e00ff */
[----:B------:R-:W2:Y:S01]  /*50a0*/  LDC R42, c[0x0][0xb0c] ;  /* 0x0002c300ff2a7b82 */ /* 0x000ea20000000800 */
[----:B------:R-:W-:Y:S01]  /*50b0*/  LOP3.LUT R46, R46, 0x600000, RZ, 0xc0, !PT ;  /* 0x006000002e2e7812 */ /* 0x000fe200078ec0ff */
[----:B------:R-:W-:Y:S01]  /*50c0*/  IMAD.MOV.U32 R105, RZ, RZ, RZ ;  /* 0x000000ffff697224 */ /* 0x000fe200078e00ff */
[----:B------:R-:W-:Y:S01]  /*50d0*/  LOP3.LUT R100, R100, 0xf20, R2, 0xf8, !PT ;  /* 0x00000f2064647812 */ /* 0x000fe200078ef802 */
[----:B------:R-:W-:Y:S01]  /*50e0*/  IMAD.U32 R93, RZ, RZ, UR4 ;  /* 0x00000004ff5d7e24 */ /* 0x000fe2000f8e00ff */
[----:B------:R-:W-:Y:S01]  /*50f0*/  LOP3.LUT R101, R101, 0x4, RZ, 0xc0, !PT ;  /* 0x0000000465657812 */ /* 0x000fe200078ec0ff */
[----:B------:R-:W3:Y:S01]  /*5100*/  LDCU.64 UR52, c[0x0][0x348] ;  /* 0x00006900ff3477ac */ /* 0x000ee20008000a00 */
[----:B------:R-:W-:Y:S01]  /*5110*/  MOV R96, RZ ;  /* 0x000000ff00607202 */ /* 0x000fe20000000f00 */
[----:B------:R-:W4:Y:S01]  /*5120*/  LDC R89, c[0x0][0xb20] ;  /* 0x0002c800ff597b82 */ /* 0x000f220000000800 */
[----:B------:R-:W3:Y:S01]  /*5130*/  LDS R0, [UR48+0x150] ;  /* 0x00015030ff007984 */ /* 0x000ee20008000800 */
[----:B------:R-:W-:Y:S01]  /*5140*/  IMAD R100, R100, 0x2, R93 ;  /* 0x0000000264647824 */ /* 0x000fe200078e025d */
[----:B------:R-:W1:Y:S03]  /*5150*/  LDCU.64 UR38, c[0x0][0x888] ;  /* 0x00011100ff2677ac */ /* 0x000e660008000a00 */
[--C-:B------:R-:W-:Y:S01]  /*5160*/  IMAD R99, R99, -0x10, R100.reuse ;  /* 0xfffffff063637824 */ /* 0x100fe200078e0264 */
[----:B------:R-:W1:Y:S01]  /*5170*/  LDCU.64 UR44, c[0x0][0x890] ;  /* 0x00011200ff2c77ac */ /* 0x000e620008000a00 */
[----:B------:R-:W1:Y:S01]  /*5180*/  LDC R41, c[0x0][0xb30] ;  /* 0x0002cc00ff297b82 */ /* 0x000e620000000800 */
[----:B------:R-:W-:Y:S01]  /*5190*/  IMAD R98, R101, -0x10, R100 ;  /* 0xfffffff065627824 */ /* 0x000fe200078e0264 */
[----:B------:R-:W-:Y:S01]  /*51a0*/  UMOV UR49, URZ ;  /* 0x000000ff00317c82 */ /* 0x000fe20008000000 */
[----:B------:R-:W-:-:S05]  /*51b0*/  UMOV UR51, URZ ;  /* 0x000000ff00337c82 */ /* 0x000fca0008000000 */
[----:B------:R-:W1:Y:S08]  /*51c0*/  LDC.64 R84, c[0x0][0xb10] ;  /* 0x0002c400ff547b82 */ /* 0x000e700000000a00 */
[----:B------:R-:W1:Y:S08]  /*51d0*/  LDC.64 R38, c[0x0][0xb18] ;  /* 0x0002c600ff267b82 */ /* 0x000e700000000a00 */
[----:B------:R-:W1:Y:S08]  /*51e0*/  LDC.64 R36, c[0x0][0xb28] ;  /* 0x0002ca00ff247b82 */ /* 0x000e700000000a00 */
[----:B------:R-:W1:Y:S01]  /*51f0*/  LDC.64 R82, c[0x0][0x8b0] ;  /* 0x00022c00ff527b82 */ /* 0x000e620000000a00 */
[----:B---3--:R-:W-:-:S07]  /*5200*/  IMAD.IADD R46, R0, 0x1, R46 ;  /* 0x00000001002e7824 */ /* 0x008fce00078e022e */
[----:B------:R-:W3:Y:S08]  /*5210*/  LDC.64 R80, c[0x0][0x8a8] ;  /* 0x00022a00ff507b82 */ /* 0x000ef00000000a00 */
[----:B--2-4-:R-:W1:Y:S02]  /*5220*/  LDC R90, c[0x0][0x374] ;  /* 0x0000dd00ff5a7b82 */ /* 0x014e640000000800 */
.L_x_134:
[----:B------:R-:W-:Y:S02]  /*5230*/  LEA R0, R105, UR48, 0x3 ;  /* 0x0000003069007c11 */ /* 0x000fe4000f8e18ff */
[----:B------:R-:W-:Y:S02]  /*5240*/  SHF.L.U32 R2, R95, 0x1f, RZ ;  /* 0x0000001f5f027819 */ /* 0x000fe400000006ff */
[----:B-1----:R-:W-:Y:S02]  /*5250*/  LEA R16, R105, UR48, 0x4 ;  /* 0x0000003069107c11 */ /* 0x002fe4000f8e20ff */
[----:B------:R-:W2:Y:S02]  /*5260*/  SYNCS.PHASECHK.TRANS64.TRYWAIT P0, [R0+URZ+0xa0], R2 ;  /* 0x0000a002000075a7 */ /* 0x000ea400080011ff */
[----:B--23--:R-:W-:Y:S05]  /*5270*/  @!P0 BRA `(.L_x_91) ;  /* 0x00000048008c8947 */ /* 0x00cfea0003800000 */
.L_x_184:
[----:B------:R-:W4:Y:S01]  /*5280*/  LDC.64 R10, c[0x0][0xb10] ;  /* 0x0002c400ff0a7b82 */ /* 0x000f220000000a00 */
[----:B------:R-:W3:Y:S01]  /*5290*/  LDS.128 R16, [R16+0x130] ;  /* 0x0001300010107984 */ /* 0x000ee20000000c00 */
[----:B-1----:R-:W-:Y:S01]  /*52a0*/  ISETP.NE.AND P1, PT, R41, 0x1, PT ;  /* 0x000000012900780c */ /* 0x002fe20003f25270 */
[----:B--2---:R-:W-:Y:S01]  /*52b0*/  VIADD R0, R0, 0xb0 ;  /* 0x000000b000007836 */ /* 0x004fe20000000000 */
[----:B------:R-:W-:Y:S04]  /*52c0*/  ISETP.GE.AND P0, PT, R40, 0x1, PT ;  /* 0x000000012800780c */ /* 0x000fe80003f06270 */
[----:B------:R-:W1:Y:S01]  /*52d0*/  LDC.64 R8, c[0x0][0xb18] ;  /* 0x0002c600ff087b82 */ /* 0x000e620000000a00 */
[----:B------:R-:W-:Y:S01]  /*52e0*/  PRMT R0, RZ, 0x654, R0 ;  /* 0x00000654ff007816 */ /* 0x000fe20000000000 */
[----:B------:R-:W-:Y:S01]  /*52f0*/  @!PT LDS RZ, [RZ] ;  /* 0x00000000fffff984 */ /* 0x000fe20000000800 */
[----:B------:R-:W-:Y:S01]  /*5300*/  @!PT LDS RZ, [RZ] ;  /* 0x00000000fffff984 */ /* 0x000fe20000000800 */
[----:B------:R-:W-:Y:S01]  /*5310*/  @!PT LDS RZ, [RZ] ;  /* 0x00000000fffff984 */ /* 0x000fe20000000800 */
[----:B------:R-:W-:Y:S01]  /*5320*/  @!PT LDS RZ, [RZ] ;  /* 0x00000000fffff984 */ /* 0x000fe20000000800 */
[----:B------:R2:W-:Y:S06]  /*5330*/  MEMBAR.ALL.CTA ;  /* 0x0000000000007992 */ /* 0x0005ec0000008000 */
[----:B--2---:R-:W2:Y:S01]  /*5340*/  FENCE.VIEW.ASYNC.S ;  /* 0x00000000000073c6 */ /* 0x004ea20000000000 */
[----:B------:R-:W1:Y:S08]  /*5350*/  @!P1 LDC R12, c[0x0][0xb20] ;  /* 0x0002c800ff0c9b82 */ /* 0x000e700000000800 */
[----:B------:R-:W1:Y:S01]  /*5360*/  @!P1 LDC R7, c[0x0][0xb0c] ;  /* 0x0002c300ff079b82 */ /* 0x000e620000000800 */
[----:B--2---:R2:W-:Y:S01]  /*5370*/  SYNCS.ARRIVE.TRANS64.RED.A1T0 RZ, [R0+URZ], RZ ;  /* 0x000000ff00ff79a7 */ /* 0x0045e200081004ff */
[----:B---3--:R-:W-:Y:S04]  /*5380*/  LOP3.LUT P4, RZ, R18, 0x1, RZ, 0xc0, !PT ;  /* 0x0000000112ff7812 */ /* 0x008fe8000788c0ff */
[----:B------:R-:W-:Y:S09]  /*5390*/  P2R R103, PR, RZ, 0x10 ;  /* 0x00000010ff677803 */ /* 0x000ff20000000000 */
[----:B------:R-:W-:Y:S02]  /*53a0*/  @P4 MOV R44, R16 ;  /* 0x00000010002c4202 */ /* 0x000fe40000000f00 */
[----:B------:R-:W-:Y:S01]  /*53b0*/  @P4 LOP3.LUT R43, R17, 0xffff, RZ, 0xc0, !PT ;  /* 0x0000ffff112b4812 */ /* 0x000fe200078ec0ff */
[----:B--2-4-:R-:W-:Y:S06]  /*53c0*/  @!P0 BRA `(.L_x_92) ;  /* 0x0000000000a48947 */ /* 0x014fec0003800000 */
[----:B------:R-:W-:Y:S01]  /*53d0*/  IMAD.HI.U32 R0, R90, R39, RZ ;  /* 0x000000275a007227 */ /* 0x000fe200078e00ff */
[----:B------:R-:W-:Y:S02]  /*53e0*/  ISETP.NE.AND P0, PT, R38, 0x1, PT ;  /* 0x000000012600780c */ /* 0x000fe40003f05270 */
[----:B------:R-:W-:Y:S01]  /*53f0*/  ISETP.NE.AND P2, PT, R40, 0x1, PT ;  /* 0x000000012800780c */ /* 0x000fe20003f45270 */
[----:B------:R-:W-:Y:S01]  /*5400*/  IMAD.HI.U32 R4, R91, R84, RZ ;  /* 0x000000545b047227 */ /* 0x000fe200078e00ff */
[----:B------:R-:W-:Y:S02]  /*5410*/  SHF.R.U32.HI R0, RZ, R89, R0 ;  /* 0x00000059ff007219 */ /* 0x000fe40000011600 */
[----:B------:R-:W-:Y:S01]  /*5420*/  ISETP.NE.AND P3, PT, R42, 0x1, PT ;  /* 0x000000012a00780c */ /* 0x000fe20003f65270 */
[----:B------:R-:W-:Y:S01]  /*5430*/  IMAD.HI.U32 R6, R43, R39, RZ ;  /* 0x000000272b067227 */ /* 0x000fe200078e00ff */
[-C--:B------:R-:W-:Y:S02]  /*5440*/  SHF.R.U32.HI R4, RZ, R85.reuse, R4 ;  /* 0x00000055ff047219 */ /* 0x080fe40000011604 */
[----:B------:R-:W-:Y:S01]  /*5450*/  SEL R0, R90, R0, !P0 ;  /* 0x000000005a007207 */ /* 0x000fe20004000000 */
[----:B------:R-:W-:Y:S01]  /*5460*/  IMAD.HI.U32 R5, R44, R84, RZ ;  /* 0x000000542c057227 */ /* 0x000fe200078e00ff */
[----:B------:R-:W-:Y:S03]  /*5470*/  SEL R4, R91, R4, !P3 ;  /* 0x000000045b047207 */ /* 0x000fe60005800000 */
[-C--:B------:R-:W-:Y:S01]  /*5480*/  IMAD.HI.U32 R3, R0, R36.reuse, RZ ;  /* 0x0000002400037227 */ /* 0x080fe200078e00ff */
[----:B------:R-:W-:Y:S03]  /*5490*/  SHF.R.U32.HI R5, RZ, R85, R5 ;  /* 0x00000055ff057219 */ /* 0x000fe60000011605 */
[----:B------:R-:W-:Y:S01]  /*54a0*/  IMAD.HI.U32 R2, R4, R36, RZ ;  /* 0x0000002404027227 */ /* 0x000fe200078e00ff */
[----:B------:R-:W-:Y:S02]  /*54b0*/  @P2 SHF.R.U32.HI R0, RZ, R37, R3 ;  /* 0x00000025ff002219 */ /* 0x000fe40000011603 */
[----:B------:R-:W-:Y:S02]  /*54c0*/  SHF.R.U32.HI R3, RZ, R89, R6 ;  /* 0x00000059ff037219 */ /* 0x000fe40000011606 */
[----:B------:R-:W-:Y:S01]  /*54d0*/  @P2 SHF.R.U32.HI R4, RZ, R37, R2 ;  /* 0x00000025ff042219 */ /* 0x000fe20000011602 */
[----:B------:R-:W-:Y:S01]  /*54e0*/  IMAD R0, R40, R0, RZ ;  /* 0x0000000028007224 */ /* 0x000fe200078e02ff */
[----:B------:R-:W-:Y:S02]  /*54f0*/  SEL R3, R43, R3, !P0 ;  /* 0x000000032b037207 */ /* 0x000fe40004000000 */
[----:B------:R-:W-:Y:S01]  /*5500*/  SEL R2, R44, R5, !P3 ;  /* 0x000000052c027207 */ /* 0x000fe20005800000 */
[----:B------:R-:W-:Y:S01]  /*5510*/  IMAD R5, R40, R4, RZ ;  /* 0x0000000428057224 */ /* 0x000fe200078e02ff */
[C---:B------:R-:W-:Y:S01]  /*5520*/  ISETP.GE.AND P0, PT, R3.reuse, R0, PT ;  /* 0x000000000300720c */ /* 0x040fe20003f06270 */
[C---:B------:R-:W-:Y:S03]  /*5530*/  IMAD.HI.U32 R0, R3.reuse, R36, RZ ;  /* 0x0000002403007227 */ /* 0x040fe600078e00ff */
[C---:B------:R-:W-:Y:S02]  /*5540*/  ISETP.GE.OR P0, PT, R2.reuse, R5, P0 ;  /* 0x000000050200720c */ /* 0x040fe40000706670 */
[----:B------:R-:W-:Y:S04]  /*5550*/  SHF.R.U32.HI R0, RZ, R37, R0 ;  /* 0x00000025ff007219 */ /* 0x000fe80000011600 */
[C---:B------:R-:W-:Y:S05]  /*5560*/  SEL R6, R3.reuse, R0, !P2 ;  /* 0x0000000003067207 */ /* 0x040fea0005000000 */
        /* <DEDUP_REMOVED lines=14> */
[----:B------:R-:W-:Y:S07]  /*5650*/  IMAD R43, R3, R38, R43 ;  /* 0x00000026032b7224 */ /* 0x000fee00078e022b */
.L_x_92:
[----:B-1----:R-:W-:Y:S01]  /*5660*/  @!P1 ISETP.NE.AND P0, PT, R8, 0x1, PT ;  /* 0x000000010800980c */ /* 0x002fe20003f05270 */
[----:B------:R-:W-:Y:S01]  /*5670*/  @!P1 IMAD.HI.U32 R2, R43, R9, RZ ;  /* 0x000000092b029227 */ /* 0x000fe200078e00ff */
[----:B------:R-:W-:Y:S01]  /*5680*/  R2UR UR42, R21 ;  /* 0x00000000152a72ca */ /* 0x000fe200000e0000 */
[----:B------:R-:W-:Y:S01]  /*5690*/  BSSY.RECONVERGENT B6, `(.L_x_93) ;  /* 0x0000031000067945 */ /* 0x000fe20003800200 */
[----:B------:R-:W-:Y:S01]  /*56a0*/  R2UR UR41, R20 ;  /* 0x00000000142972ca */ /* 0x000fe200000e0000 */
[C---:B------:R-:W-:Y:S01]  /*56b0*/  @!P1 IMAD.HI.U32 R0, R44.reuse, R10, RZ ;  /* 0x0000000a2c009227 */ /* 0x040fe200078e00ff */
[----:B------:R-:W-:Y:S02]  /*56c0*/  @!P1 SHF.R.U32.HI R2, RZ, R12, R2 ;  /* 0x0000000cff029219 */ /* 0x000fe40000011602 */
[----:B------:R-:W-:Y:S01]  /*56d0*/  @!P1 ISETP.NE.AND P2, PT, R7, 0x1, PT ;  /* 0x000000010700980c */ /* 0x000fe20003f45270 */
[----:B------:R-:W-:Y:S01]  /*56e0*/  VIADD R105, R105, 0x1 ;  /* 0x0000000169697836 */ /* 0x000fe20000000000 */
[----:B------:R-:W-:Y:S02]  /*56f0*/  @!P1 SEL R2, R43, R2, !P0 ;  /* 0x000000022b029207 */ /* 0x000fe40004000000 */
[----:B------:R-:W-:Y:S02]  /*5700*/  @!P1 SHF.R.U32.HI R0, RZ, R11, R0 ;  /* 0x0000000bff009219 */ /* 0x000fe40000011600 */
[----:B------:R-:W-:Y:S01]  /*5710*/  LOP3.LUT P0, RZ, R93, 0x1b0, RZ, 0xc0, !PT ;  /* 0x000001b05dff7812 */ /* 0x000fe2000780c0ff */
[----:B------:R-:W-:Y:S01]  /*5720*/  USHF.L.U32 UR42, UR42, 0x7, URZ ;  /* 0x000000072a2a7899 */ /* 0x000fe200080006ff */
[----:B------:R-:W-:Y:S01]  /*5730*/  @!P1 SEL R3, R44, R0, !P2 ;  /* 0x000000002c039207 */ /* 0x000fe20005000000 */
[----:B------:R-:W-:Y:S01]  /*5740*/  USHF.L.U32 UR41, UR41, 0x7, URZ ;  /* 0x0000000729297899 */ /* 0x000fe200080006ff */
[----:B------:R-:W-:Y:S03]  /*5750*/  @P4 SHF.R.U32.HI R94, RZ, 0x10, R17 ;  /* 0x00000010ff5e4819 */ /* 0x000fe60000011611 */
[----:B------:R-:W-:Y:S02]  /*5760*/  @!P1 IMAD.IADD R0, R2, 0x1, -R3 ;  /* 0x0000000102009824 */ /* 0x000fe400078e0a03 */
[----:B------:R-:W-:Y:S02]  /*5770*/  @!P1 IMAD.IADD R2, R3, 0x1, -R2 ;  /* 0x0000000103029824 */ /* 0x000fe400078e0a02 */
[----:B------:R-:W-:Y:S02]  /*5780*/  @!P1 IMAD R44, R0, R7, R44 ;  /* 0x00000007002c9224 */ /* 0x000fe400078e022c */
[----:B------:R-:W-:Y:S01]  /*5790*/  @!P1 IMAD R43, R2, R8, R43 ;  /* 0x00000008022b9224 */ /* 0x000fe200078e022b */
[----:B------:R-:W-:Y:S06]  /*57a0*/  @!P0 BRA `(.L_x_94) ;  /* 0x00000000007c8947 */ /* 0x000fec0003800000 */
[----:B------:R-:W1:Y:S01]  /*57b0*/  LDCU.64 UR8, c[0x4][0x80] ;  /* 0x01001000ff0877ac */ /* 0x000e620008000a00 */
[----:B------:R-:W-:Y:S01]  /*57c0*/  MOV R2, 0x0 ;  /* 0x0000000000027802 */ /* 0x000fe20000000f00 */
[----:B------:R-:W-:Y:S02]  /*57d0*/  HFMA2 R12, -RZ, RZ, 0, 5.9604644775390625e-08 ;  /* 0x00000001ff0c7431 */ /* 0x000fe400000001ff */
[----:B------:R-:W-:Y:S01]  /*57e0*/  IMAD.MOV.U32 R8, RZ, RZ, 0x70 ;  /* 0x00000070ff087424 */ /* 0x000fe200078e00ff */
[----:B------:R2:W3:Y:S01]  /*57f0*/  LDC.64 R14, c[0x4][R2] ;  /* 0x01000000020e7b82 */ /* 0x0004e20000000a00 */
[----:B------:R-:W4:Y:S01]  /*5800*/  LDCU.64 UR6, c[0x4][0x88] ;  /* 0x01001100ff0677ac */ /* 0x000f220008000a00 */
[----:B------:R-:W-:Y:S01]  /*5810*/  IMAD.MOV.U32 R13, RZ, RZ, RZ ;  /* 0x000000ffff0d7224 */ /* 0x000fe200078e00ff */
[----:B------:R-:W2:Y:S01]  /*5820*/  LDCU.64 UR4, c[0x4][0x8] ;  /* 0x01000100ff0477ac */ /* 0x000ea20008000a00 */
[----:B-1----:R-:W-:Y:S01]  /*5830*/  MOV R5, UR9 ;  /* 0x0000000900057c02 */ /* 0x002fe20008000f00 */
[----:B------:R-:W-:Y:S01]  /*5840*/  IMAD.U32 R4, RZ, RZ, UR8 ;  /* 0x00000008ff047e24 */ /* 0x000fe2000f8e00ff */
[----:B----4-:R-:W-:Y:S01]  /*5850*/  MOV R7, UR7 ;  /* 0x0000000700077c02 */ /* 0x010fe20008000f00 */
[----:B------:R-:W-:Y:S01]  /*5860*/  IMAD.U32 R6, RZ, RZ, UR6 ;  /* 0x00000006ff067e24 */ /* 0x000fe2000f8e00ff */
[----:B--2---:R-:W-:Y:S01]  /*5870*/  MOV R11, UR5 ;  /* 0x00000005000b7c02 */ /* 0x004fe20008000f00 */
[----:B------:R-:W-:Y:S02]  /*5880*/  IMAD.U32 R10, RZ, RZ, UR4 ;  /* 0x00000004ff0a7e24 */ /* 0x000fe4000f8e00ff */
[----:B------:R-:W-:Y:S07]  /*5890*/  LEPC R20, `(.L_x_95) ;  /* 0x000000001014794e */ /* 0x000fee0000000000 */
[----:B---3-5:R-:W-:Y:S05]  /*58a0*/  CALL.ABS.NOINC R14 ;  /* 0x000000000e007343 */ /* 0x028fea0003c00000 */
.L_x_95:
[----:B------:R-:W1:Y:S01]  /*58b0*/  LDCU.64 UR8, c[0x4][0x80] ;  /* 0x01001000ff0877ac */ /* 0x000e620008000a00 */
[----:B------:R-:W2:Y:S01]  /*58c0*/  LDC.64 R2, c[0x4][R2] ;  /* 0x0100000002027b82 */ /* 0x000ea20000000a00 */
[----:B------:R-:W-:Y:S02]  /*58d0*/  HFMA2 R12, -RZ, RZ, 0, 5.9604644775390625e-08 ;  /* 0x00000001ff0c7431 */ /* 0x000fe400000001ff */
[----:B------:R-:W-:Y:S02]  /*58e0*/  IMAD.MOV.U32 R8, RZ, RZ, 0x70 ;  /* 0x00000070ff087424 */ /* 0x000fe400078e00ff */
[----:B------:R-:W-:Y:S01]  /*58f0*/  IMAD.MOV.U32 R13, RZ, RZ, RZ ;  /* 0x000000ffff0d7224 */ /* 0x000fe200078e00ff */
[----:B------:R-:W3:Y:S01]  /*5900*/  LDCU.64 UR6, c[0x4][0x88] ;  /* 0x01001100ff0677ac */ /* 0x000ee20008000a00 */
[----:B------:R-:W4:Y:S01]  /*5910*/  LDCU.64 UR4, c[0x4][0x8] ;  /* 0x01000100ff0477ac */ /* 0x000f220008000a00 */
[----:B-1----:R-:W-:Y:S02]  /*5920*/  MOV R4, UR8 ;  /* 0x0000000800047c02 */ /* 0x002fe40008000f00 */
[----:B------:R-:W-:Y:S02]  /*5930*/  MOV R5, UR9 ;  /* 0x0000000900057c02 */ /* 0x000fe40008000f00 */
[----:B---3--:R-:W-:Y:S01]  /*5940*/  MOV R7, UR7 ;  /* 0x0000000700077c02 */ /* 0x008fe20008000f00 */
[----:B------:R-:W-:Y:S01]  /*5950*/  IMAD.U32 R6, RZ, RZ, UR6 ;  /* 0x00000006ff067e24 */ /* 0x000fe2000f8e00ff */
[----:B----4-:R-:W-:Y:S01]  /*5960*/  MOV R11, UR5 ;  /* 0x00000005000b7c02 */ /* 0x010fe20008000f00 */
[----:B------:R-:W-:Y:S02]  /*5970*/  IMAD.U32 R10, RZ, RZ, UR4 ;  /* 0x00000004ff0a7e24 */ /* 0x000fe4000f8e00ff */
[----:B------:R-:W-:Y:S07]  /*5980*/  LEPC R20, `(.L_x_94) ;  /* 0x000000001014794e */ /* 0x000fee0000000000 */
[----:B--2---:R-:W-:Y:S05]  /*5990*/  CALL.ABS.NOINC R2 ;  /* 0x0000000002007343 */ /* 0x004fea0003c00000 */
.L_x_94:
[----:B------:R-:W-:Y:S05]  /*59a0*/  BSYNC.RECONVERGENT B6 ;  /* 0x0000000000067941 */ /* 0x000fea0003800200 */
.L_x_93:
[----:B------:R-:W-:Y:S01]  /*59b0*/  ISETP.NE.U32.AND P4, PT, R82, RZ, PT ;  /* 0x000000ff5200720c */ /* 0x000fe20003f85070 */
[----:B------:R-:W-:Y:S01]  /*59c0*/  UISETP.NE.AND UP2, UPT, UR50, URZ, UPT ;  /* 0x000000ff3200728c */ /* 0x000fe2000bf45270 */
[----:B------:R-:W-:Y:S01]  /*59d0*/  ISETP.NE.U32.AND P2, PT, RZ, UR38, PT ;  /* 0x00000026ff007c0c */ /* 0x000fe2000bf45070 */
[----:B------:R-:W-:Y:S01]  /*59e0*/  UISETP.NE.U32.AND UP1, UPT, UR44, URZ, UPT ;  /* 0x000000ff2c00728c */ /* 0x000fe2000bf25070 */
[----:B------:R-:W-:Y:S01]  /*59f0*/  ISETP.NE.AND.EX P4, PT, R83, RZ, PT, P4 ;  /* 0x000000ff5300720c */ /* 0x000fe20003f85340 */
[----:B------:R-:W-:Y:S01]  /*5a00*/  UPLOP3.LUT UP0, UPT, UPT, UPT, UPT, 0x40, 0x4 ;  /* 0x000000000004789c */ /* 0x000fe20003f0e870 */
[----:B------:R-:W-:Y:S01]  /*5a10*/  ISETP.NE.AND.EX P2, PT, RZ, UR39, PT, P2 ;  /* 0x00000027ff007c0c */ /* 0x000fe2000bf45320 */
[----:B------:R-:W-:Y:S01]  /*5a20*/  UISETP.NE.AND.EX UP1, UPT, UR45, URZ, UPT, UP1 ;  /* 0x000000ff2d00728c */ /* 0x000fe2000bf25310 */
[----:B------:R-:W-:Y:S04]  /*5a30*/  PLOP3.LUT P1, PT, PT, PT, UP2, 0x80, 0x8 ;  /* 0x000000000008781c */ /* 0x000fe80003f2f028 */
[----:B------:R-:W-:Y:S06]  /*5a40*/  @UP2 UPLOP3.LUT UP0, UPT, UPT, UPT, UP1, 0x80, 0x8 ;  /* 0x000000000008289c */ /* 0x000fec0003f0f010 */
[----:B------:R-:W-:Y:S01]  /*5a50*/  PLOP3.LUT P0, PT, PT, PT, UP0, 0x80, 0x8 ;  /* 0x000000000008781c */ /* 0x000fe20003f0f008 */
[----:B------:R-:W-:Y:S01]  /*5a60*/  @!UPT UIADD3 URZ, UPT, UPT, URZ, URZ, URZ ;  /* 0x000000fffffff290 */ /* 0x000fe2000fffe0ff */
[----:B------:R-:W-:Y:S11]  /*5a70*/  BRA.U !UP1, `(.L_x_96) ;  /* 0x0000000109387547 */ /* 0x000ff6000b800000 */
[----:B------:R-:W-:Y:S01]  /*5a80*/  UISETP.NE.U32.AND UP0, UPT, UR38, URZ, UPT ;  /* 0x000000ff2600728c */ /* 0x000fe2000bf05070 */
[----:B------:R-:W-:Y:S02]  /*5a90*/  HFMA2 R0, -RZ, RZ, 0, 5.9604644775390625e-08 ;  /* 0x00000001ff007431 */ /* 0x000fe400000001ff */
[----:B------:R-:W-:Y:S01]  /*5aa0*/  IMAD.MOV.U32 R88, RZ, RZ, 0x1 ;  /* 0x00000001ff587424 */ /* 0x000fe200078e00ff */
[----:B------:R-:W-:Y:S06]  /*5ab0*/  UISETP.NE.AND.EX UP0, UPT, UR39, URZ, UPT, UP0 ;  /* 0x000000ff2700728c */ /* 0x000fec000bf05300 */
[----:B------:R-:W-:Y:S05]  /*5ac0*/  PLOP3.LUT P3, PT, PT, PT, UP0, 0x80, 0x8 ;  /* 0x000000000008781c */ /* 0x000fea0003f6f008 */
[----:B------:R-:W1:Y:S01]  /*5ad0*/  @UP0 LDCU.64 UR6, c[0x0][0x888] ;  /* 0x00011100ff0607ac */ /* 0x000e620008000a00 */
[----:B------:R-:W-:Y:S07]  /*5ae0*/  @UP0 UIMAD UR4, UR36, UR44, URZ ;  /* 0x0000002c240402a4 */ /* 0x000fee000f8e02ff */
[----:B------:R-:W-:Y:S01]  /*5af0*/  @!P3 PRMT R88, R0, 0x7610, R88 ;  /* 0x000076100058b816 */ /* 0x000fe20000000058 */
[----:B-1----:R-:W-:Y:S03]  /*5b00*/  @UP0 UIMAD.WIDE UR6, UR4, 0x4, UR6 ;  /* 0x00000004040608a5 */ /* 0x002fe6000f8e0206 */
[----:B------:R-:W1:Y:S03]  /*5b10*/  @!UP0 LDCU UR4, c[0x0][0x880] ;  /* 0x00011000ff0487ac */ /* 0x000e660008000800 */
[----:B------:R-:W-:Y:S01]  /*5b20*/  IMAD.U32 R2, RZ, RZ, UR6 ;  /* 0x00000006ff027e24 */ /* 0x000fe2000f8e00ff */
[----:B------:R-:W-:Y:S05]  /*5b30*/  MOV R3, UR7 ;  /* 0x0000000700037c02 */ /* 0x000fea0008000f00 */
[----:B-----5:R2:W5:Y:S02]  /*5b40*/  @P3 LDG.E R49, desc[UR46][R2.64] ;  /* 0x0000002e02313981 */ /* 0x020564000c1e1900 */
[----:B-12---:R-:W-:Y:S02]  /*5b50*/  @!P3 IMAD.U32 R49, RZ, RZ, UR4 ;  /* 0x00000004ff31be24 */ /* 0x006fe4000f8e00ff */
.L_x_96:
[----:B------:R-:W-:Y:S05]  /*5b60*/  @!P4 BRA `(.L_x_97) ;  /* 0x000000000020c947 */ /* 0x000fea0003800000 */
[----:B------:R-:W-:Y:S04]  /*5b70*/  ISETP.NE.U32.AND P3, PT, R80, RZ, PT ;  /* 0x000000ff5000720c */ /* 0x000fe80003f65070 */
[----:B------:R-:W-:Y:S11]  /*5b80*/  ISETP.NE.AND.EX P3, PT, R81, RZ, PT, P3 ;  /* 0x000000ff5100720c */ /* 0x000ff60003f65330 */
[----:B------:R-:W-:Y:S02]  /*5b90*/  @!UPT UIADD3 URZ, UPT, UPT, URZ, URZ, URZ ;  /* 0x000000fffffff290 */ /* 0x000fe4000fffe0ff */
[----:B------:R-:W1:Y:S01]  /*5ba0*/  @P3 LDC.64 R2, c[0x0][0x8a8] ;  /* 0x00022a00ff023b82 */ /* 0x000e620000000a00 */
[----:B------:R-:W-:Y:S04]  /*5bb0*/  @P3 IMAD R0, R82, UR36, RZ ;  /* 0x0000002452003c24 */ /* 0x000fe8000f8e02ff */
[----:B-1----:R-:W-:Y:S05]  /*5bc0*/  @P3 IMAD.WIDE R2, R0, 0x4, R2 ;  /* 0x0000000400023825 */ /* 0x002fea00078e0202 */
[----:B-----5:R1:W5:Y:S02]  /*5bd0*/  @P3 LDG.E R47, desc[UR46][R2.64] ;  /* 0x0000002e022f3981 */ /* 0x020364000c1e1900 */
[----:B-1----:R-:W2:Y:S02]  /*5be0*/  @!P3 LDC R47, c[0x0][0x8a0] ;  /* 0x00022800ff2fbb82 */ /* 0x002ea40000000800 */
.L_x_97:
[----:B-----5:R-:W-:Y:S01]  /*5bf0*/  FSETP.NEU.AND P3, PT, R49, RZ, PT ;  /* 0x000000ff3100720b */ /* 0x020fe20003f6d000 */
[----:B------:R-:W-:Y:S01]  /*5c00*/  BSSY B1, `(.L_x_98) ;  /* 0x0000039000017945 */ /* 0x000fe20003800000 */
[----:B------:R-:W-:Y:S01]  /*5c10*/  SEL R3, RZ, 0xffffffff, P2 ;  /* 0xffffffffff037807 */ /* 0x000fe20001000000 */
[----:B------:R-:W-:Y:S01]  /*5c20*/  IMAD.MOV.U32 R66, RZ, RZ, 0x1 ;  /* 0x00000001ff427424 */ /* 0x000fe200078e00ff */
[----:B------:R-:W-:Y:S01]  /*5c30*/  @P1 LOP3.LUT P2, RZ, R88, 0xff, RZ, 0xc0, !PT ;  /* 0x000000ff58ff1812 */ /* 0x000fe2000784c0ff */
[----:B------:R-:W-:Y:S01]  /*5c40*/  IMAD R48, R45, 0x80, R46 ;  /* 0x000000802d307824 */ /* 0x000fe200078e022e */
[----:B------:R-:W-:Y:S01]  /*5c50*/  @P1 SEL R0, RZ, 0xffffffff, P3 ;  /* 0xffffffffff001807 */ /* 0x000fe20001800000 */
[----:B------:R-:W-:Y:S01]  /*5c60*/  IMAD R106, R101, -0x10, R99 ;  /* 0xfffffff0656a7824 */ /* 0x000fe200078e0263 */
[----:B------:R-:W-:Y:S01]  /*5c70*/  LOP3.LUT R97, R97, 0x1, RZ, 0x3c, !PT ;  /* 0x0000000161617812 */ /* 0x000fe200078e3cff */
[----:B------:R-:W-:Y:S01]  /*5c80*/  IMAD.MOV.U32 R65, RZ, RZ, RZ ;  /* 0x000000ffff417224 */ /* 0x000fe200078e00ff */
[----:B------:R-:W-:Y:S02]  /*5c90*/  @P0 SEL R0, R3, R0, !P2 ;  /* 0x0000000003000207 */ /* 0x000fe40005000000 */
[----:B------:R-:W-:Y:S02]  /*5ca0*/  CS2R R78, SRZ ;  /* 0x00000000004e7805 */ /* 0x000fe4000001ff00 */
[----:B------:R-:W-:Y:S02]  /*5cb0*/  LEA R64, R45, UR48, 0x3 ;  /* 0x000000302d407c11 */ /* 0x000fe4000f8e18ff */
[----:B------:R-:W-:Y:S02]  /*5cc0*/  CS2R R76, SRZ ;  /* 0x00000000004c7805 */ /* 0x000fe4000001ff00 */
[----:B------:R-:W-:Y:S02]  /*5cd0*/  @P1 LOP3.LUT R0, R0, 0x1, RZ, 0xc0, !PT ;  /* 0x0000000100001812 */ /* 0x000fe400078ec0ff */
[----:B------:R-:W-:Y:S02]  /*5ce0*/  CS2R R70, SRZ ;  /* 0x0000000000467805 */ /* 0x000fe4000001ff00 */
[----:B------:R-:W-:Y:S02]  /*5cf0*/  PLOP3.LUT P2, PT, PT, PT, UP1, 0x80, 0x8 ;  /* 0x000000000008781c */ /* 0x000fe40003f4f018 */
[----:B------:R-:W-:Y:S02]  /*5d00*/  CS2R R68, SRZ ;  /* 0x0000000000447805 */ /* 0x000fe4000001ff00 */
[----:B------:R-:W-:Y:S02]  /*5d10*/  ISETP.NE.U32.OR P5, PT, R0, 0x1, !P1 ;  /* 0x000000010000780c */ /* 0x000fe40004fa5470 */
[----:B------:R-:W-:Y:S02]  /*5d20*/  CS2R R62, SRZ ;  /* 0x00000000003e7805 */ /* 0x000fe4000001ff00 */
[----:B------:R-:W-:Y:S02]  /*5d30*/  LOP3.LUT P4, R104, R88, 0xff, RZ, 0xc0, !PT ;  /* 0x000000ff58687812 */ /* 0x000fe4000788c0ff */
[----:B------:R-:W-:Y:S02]  /*5d40*/  CS2R R60, SRZ ;  /* 0x00000000003c7805 */ /* 0x000fe4000001ff00 */
[----:B------:R-:W-:Y:S02]  /*5d50*/  SEL R2, RZ, 0xffffffff, P3 ;  /* 0xffffffffff027807 */ /* 0x000fe40001800000 */
[----:B------:R-:W-:Y:S02]  /*5d60*/  CS2R R58, SRZ ;  /* 0x00000000003a7805 */ /* 0x000fe4000001ff00 */
[----:B------:R-:W-:Y:S02]  /*5d70*/  P2R R107, PR, RZ, 0x20 ;  /* 0x00000020ff6b7803 */ /* 0x000fe40000000000 */
[----:B------:R-:W-:Y:S02]  /*5d80*/  CS2R R56, SRZ ;  /* 0x0000000000387805 */ /* 0x000fe4000001ff00 */
[----:B------:R-:W-:Y:S02]  /*5d90*/  @P2 SEL R2, R3, R2, !P4 ;  /* 0x0000000203022207 */ /* 0x000fe40006000000 */
[----:B------:R-:W-:Y:S02]  /*5da0*/  @P5 SHF.L.U32 R0, R97, 0x1f, RZ ;  /* 0x0000001f61005819 */ /* 0x000fe400000006ff */
[----:B------:R-:W-:Y:S02]  /*5db0*/  LOP3.LUT R2, R2, 0x1, RZ, 0xc0, !PT ;  /* 0x0000000102027812 */ /* 0x000fe400078ec0ff */
[----:B------:R1:W3:Y:S02]  /*5dc0*/  @P5 SYNCS.PHASECHK.TRANS64.TRYWAIT P1, [UR48+0x50], R0 ;  /* 0x00005000ff0055a7 */ /* 0x0002e40008021130 */
[----:B------:R-:W-:Y:S04]  /*5dd0*/  ISETP.NE.U32.AND P2, PT, R2, 0x1, PT ;  /* 0x000000010200780c */ /* 0x000fe80003f45070 */
[----:B------:R-:W-:Y:S02]  /*5de0*/  P2R R67, PR, RZ, 0x4 ;  /* 0x00000004ff437803 */ /* 0x000fe40000000000 */
[----:B-1----:R-:W-:Y:S04]  /*5df0*/  SHF.L.U32 R0, R96, 0x1f, RZ ;  /* 0x0000001f60007819 */ /* 0x002fe800000006ff */
[----:B------:R1:W4:Y:S01]  /*5e00*/  SYNCS.PHASECHK.TRANS64.TRYWAIT P0, [R64+URZ+0xc0], R0 ;  /* 0x0000c000400075a7 */ /* 0x00032200080011ff */
[----:B---3--:R-:W-:Y:S01]  /*5e10*/  @P5 SEL R66, RZ, 0x1, !P1 ;  /* 0x00000001ff425807 */ /* 0x008fe20004800000 */
[----:B-1----:R-:W-:Y:S06]  /*5e20*/  @!P5 BRA `(.L_x_99) ;  /* 0x000000000058d947 */ /* 0x002fec0003800000 */
[----:B------:R-:W-:Y:S01]  /*5e30*/  IMAD.MOV.U32 R79, RZ, RZ, RZ ;  /* 0x000000ffff4f7224 */ /* 0x000fe200078e00ff */
[----:B------:R-:W-:Y:S01]  /*5e40*/  ISETP.NE.AND P1, PT, R66, RZ, PT ;  /* 0x000000ff4200720c */ /* 0x000fe20003f25270 */
[----:B------:R-:W-:Y:S01]  /*5e50*/  BSSY B0, `(.L_x_100) ;  /* 0x000000c000007945 */ /* 0x000fe20003800000 */
[----:B------:R-:W-:Y:S02]  /*5e60*/  CS2R R58, SRZ ;  /* 0x00000000003a7805 */ /* 0x000fe4000001ff00 */
[----:B------:R-:W-:Y:S02]  /*5e70*/  CS2R R56, SRZ ;  /* 0x0000000000387805 */ /* 0x000fe4000001ff00 */
[----:B------:R-:W-:Y:S02]  /*5e80*/  CS2R R62, SRZ ;  /* 0x00000000003e7805 */ /* 0x000fe4000001ff00 */
[----:B------:R-:W-:Y:S02]  /*5e90*/  CS2R R60, SRZ ;  /* 0x00000000003c7805 */ /* 0x000fe4000001ff00 */
[----:B------:R-:W-:Y:S02]  /*5ea0*/  CS2R R70, SRZ ;  /* 0x0000000000467805 */ /* 0x000fe4000001ff00 */
[----:B------:R-:W-:Y:S02]  /*5eb0*/  CS2R R68, SRZ ;  /* 0x0000000000447805 */ /* 0x000fe4000001ff00 */
[----:B------:R-:W-:Y:S01]  /*5ec0*/  CS2R R76, SRZ ;  /* 0x00000000004c7805 */ /* 0x000fe2000001ff00 */
[----:B------:R-:W-:Y:S06]  /*5ed0*/  @P1 BRA `(.L_x_101) ;  /* 0x00000000000c1947 */ /* 0x000fec0003800000 */
[----:B------:R-:W-:Y:S04]  /*5ee0*/  SHF.L.U32 R3, R97, 0x1f, RZ ;  /* 0x0000001f61037819 */ /* 0x000fe800000006ff */
[----:B------:R-:W1:Y:S02]  /*5ef0*/  SYNCS.PHASECHK.TRANS64.TRYWAIT P1, [UR48+0x50], R3 ;  /* 0x00005003ff0075a7 */ /* 0x000e640008021130 */
[----:B-1----:R-:W-:Y:S05]  /*5f00*/  @!P1 BRA `(.L_x_102) ;  /* 0x0000003c007c9947 */ /* 0x002fea0003800000 */
.L_x_101:
[----:B------:R-:W-:Y:S05]  /*5f10*/  BSYNC B0 ;  /* 0x0000000000007941 */ /* 0x000fea0003800000 */
.L_x_100:
[----:B------:R-:W-:Y:S01]  /*5f20*/  ISETP.NE.AND P1, PT, R67, RZ, PT ;  /* 0x000000ff4300720c */ /* 0x000fe20003f25270 */
[----:B------:R-:W-:Y:S11]  /*5f30*/  HFMA2 R65, -RZ, RZ, 0, 5.9604644775390625e-08 ;  /* 0x00000001ff417431 */ /* 0x000ff600000001ff */
[----:B------:R-:W-:Y:S01]  /*5f40*/  @!UPT UIADD3 URZ, UPT, UPT, URZ, URZ, URZ ;  /* 0x000000fffffff290 */ /* 0x000fe2000fffe0ff */
[----:B------:R3:W1:Y:S04]  /*5f50*/  @P1 LDS.128 R56, [R100] ;  /* 0x0000000064381984 */ /* 0x0006680000000c00 */
[----:B------:R3:W1:Y:S04]  /*5f60*/  @P1 LDS.128 R60, [R99+0x10] ;  /* 0x00001000633c1984 */ /* 0x0006680000000c00 */
[----:B------:R3:W1:Y:S04]  /*5f70*/  @P1 LDS.128 R68, [R98+0x20] ;  /* 0x0000200062441984 */ /* 0x0006680000000c00 */
[----:B------:R3:W1:Y:S02]  /*5f80*/  @P1 LDS.128 R76, [R106+0x30] ;  /* 0x000030006a4c1984 */ /* 0x0006640000000c00 */
.L_x_99:
[----:B------:R-:W-:Y:S05]  /*5f90*/  BSYNC B1 ;  /* 0x0000000000017941 */ /* 0x000fea0003800000 */
.L_x_98:
[----:B-1----:R-:W-:Y:S04]  /*5fa0*/  SHF.R.U32.HI R2, RZ, 0x15, R48 ;  /* 0x00000015ff027819 */ /* 0x002fe80000011630 */
[----:B------:R-:W-:Y:S01]  /*5fb0*/  LOP3.LUT P1, RZ, R2, 0x3, R92, 0x48, !PT ;  /* 0x0000000302ff7812 */ /* 0x000fe2000782485c */
[----:B------:R-:W-:Y:S01]  /*5fc0*/  @!UPT UIADD3 URZ, UPT, UPT, URZ, URZ, URZ ;  /* 0x000000fffffff290 */ /* 0x000fe2000fffe0ff */
[----:B----4-:R-:W-:Y:S11]  /*5fd0*/  @P0 BRA `(.L_x_103) ;  /* 0x0000000000080947 */ /* 0x010ff60003800000 */
[----:B------:R-:W1:Y:S02]  /*5fe0*/  SYNCS.PHASECHK.TRANS64.TRYWAIT P0, [R64+URZ+0xc0], R0 ;  /* 0x0000c000400075a7 */ /* 0x000e6400080011ff */
[----:B-1----:R-:W-:Y:S05]  /*5ff0*/  @!P0 BRA `(.L_x_104) ;  /* 0x0000003c00588947 */ /* 0x002fea0003800000 */
.L_x_103:
[----:B------:R-:W-:Y:S05]  /*6000*/  @!P1 BRA `(.L_x_105) ;  /* 0x0000000000409947 */ /* 0x000fea0003800000 */
[----:B------:R-:W4:Y:S01]  /*6010*/  LDCU.64 UR8, c[0x4][0x70] ;  /* 0x01000e00ff0877ac */ /* 0x000f220008000a00 */
[----:B------:R-:W-:Y:S01]  /*6020*/  MOV R3, 0x0 ;  /* 0x0000000000037802 */ /* 0x000fe20000000f00 */
[----:B------:R-:W-:Y:S02]  /*6030*/  HFMA2 R12, -RZ, RZ, 0, 5.9604644775390625e-08 ;  /* 0x00000001ff0c7431 */ /* 0x000fe400000001ff */
[----:B------:R-:W-:Y:S02]  /*6040*/  IMAD.MOV.U32 R8, RZ, RZ, 0x192 ;  /* 0x00000192ff087424 */ /* 0x000fe400078e00ff */
[----:B------:R-:W-:Y:S01]  /*6050*/  IMAD.MOV.U32 R13, RZ, RZ, RZ ;  /* 0x000000ffff0d7224 */ /* 0x000fe200078e00ff */
[----:B------:R-:W5:Y:S01]  /*6060*/  LDCU.64 UR6, c[0x4][0x78] ;  /* 0x01000f00ff0677ac */ /* 0x000f620008000a00 */
[----:B------:R-:W1:Y:S01]  /*6070*/  LDC.64 R2, c[0x4][R3] ;  /* 0x0100000003027b82 */ /* 0x000e620000000a00 */
[----:B------:R-:W2:Y:S01]  /*6080*/  LDCU.64 UR4, c[0x4][0x10] ;  /* 0x01000200ff0477ac */ /* 0x000ea20008000a00 */
[----:B----4-:R-:W-:Y:S01]  /*6090*/  MOV R5, UR9 ;  /* 0x0000000900057c02 */ /* 0x010fe20008000f00 */
[----:B------:R-:W-:Y:S01]  /*60a0*/  IMAD.U32 R4, RZ, RZ, UR8 ;  /* 0x00000008ff047e24 */ /* 0x000fe2000f8e00ff */
[----:B-----5:R-:W-:Y:S01]  /*60b0*/  MOV R7, UR7 ;  /* 0x0000000700077c02 */ /* 0x020fe20008000f00 */
[----:B------:R-:W-:Y:S01]  /*60c0*/  IMAD.U32 R6, RZ, RZ, UR6 ;  /* 0x00000006ff067e24 */ /* 0x000fe2000f8e00ff */
[----:B--2---:R-:W-:Y:S01]  /*60d0*/  MOV R11, UR5 ;  /* 0x00000005000b7c02 */ /* 0x004fe20008000f00 */
[----:B------:R-:W-:Y:S02]  /*60e0*/  IMAD.U32 R10, RZ, RZ, UR4 ;  /* 0x00000004ff0a7e24 */ /* 0x000fe4000f8e00ff */
[----:B------:R-:W-:Y:S07]  /*60f0*/  LEPC R20, `(.L_x_105) ;  /* 0x000000001014794e */ /* 0x000fee0000000000 */
[----:B-1-3--:R-:W-:Y:S05]  /*6100*/  CALL.ABS.NOINC R2 ;  /* 0x0000000002007343 */ /* 0x00afea0003c00000 */
.L_x_105:
[----:B------:R-:W-:Y:S05]  /*6110*/  WARPSYNC.ALL ;  /* 0x0000000000007948 */ /* 0x000fea0003800000 */
[----:B------:R-:W-:Y:S01]  /*6120*/  R2UR UR4, R48 ;  /* 0x00000000300472ca */ /* 0x000fe200000e0000 */
[--C-:B------:R-:W-:Y:S01]  /*6130*/  HADD2.F32 R50, -RZ, R56.reuse.H0_H0 ;  /* 0x20000038ff327230 */ /* 0x100fe20000004100 */
[----:B------:R-:W-:Y:S01]  /*6140*/  ISETP.NE.AND P0, PT, R102, RZ, PT ;  /* 0x000000ff6600720c */ /* 0x000fe20003f05270 */
[----:B------:R-:W-:Y:S01]  /*6150*/  HADD2.F32 R51, -RZ, R56.H1_H1 ;  /* 0x30000038ff337230 */ /* 0x000fe20000004100 */
[----:B------:R-:W-:Y:S01]  /*6160*/  BSSY.RECONVERGENT B0, `(.L_x_106) ;  /* 0x0000086000007945 */ /* 0x000fe20003800200 */
[--C-:B------:R-:W-:Y:S08]  /*6170*/  HADD2.F32 R52, -RZ, R57.reuse.H0_H0 ;  /* 0x20000039ff347230 */ /* 0x100ff00000004100 */
[----:B------:R-:W1:Y:S02]  /*6180*/  LDTM.x32 R4, tmem[UR4] ;  /* 0x00000004000479ee */ /* 0x000e6400082c0000 */
[C---:B-12---:R-:W-:Y:S01]  /*6190*/  FMUL R0, R47.reuse, R4 ;  /* 0x000000042f007220 */ /* 0x046fe20000400000 */
[C---:B------:R-:W-:Y:S01]  /*61a0*/  FMUL R2, R47.reuse, R5 ;  /* 0x000000052f027220 */ /* 0x040fe20000400000 */
[C---:B------:R-:W-:Y:S01]  /*61b0*/  FMUL R4, R47.reuse, R8 ;  /* 0x000000082f047220 */ /* 0x040fe20000400000 */
[----:B------:R-:W-:Y:S01]  /*61c0*/  FMUL R3, R47, R6 ;  /* 0x000000062f037220 */ /* 0x000fe20000400000 */
[C---:B------:R-:W-:Y:S01]  /*61d0*/  FFMA R0, R49.reuse, R50, R0 ;  /* 0x0000003231007223 */ /* 0x040fe20000000000 */
[----:B------:R-:W-:Y:S01]  /*61e0*/  FFMA R2, R49, R51, R2 ;  /* 0x0000003331027223 */ /* 0x000fe20000000002 */
[C---:B------:R-:W-:Y:S01]  /*61f0*/  FMUL R5, R47.reuse, R9 ;  /* 0x000000092f057220 */ /* 0x040fe20000400000 */
        /* <DEDUP_REMOVED lines=16> */
[----:B------:R-:W-:Y:S02]  /*6300*/  HADD2.F32 R32, -RZ, R57.H1_H1 ;  /* 0x30000039ff207230 */ /* 0x000fe40000004100 */
[C---:B------:R-:W-:Y:S01]  /*6310*/  FMUL R26, R47.reuse, R30 ;  /* 0x0000001e2f1a7220 */ /* 0x040fe20000400000 */
[----:B------:R-:W-:Y:S01]  /*6320*/  FMUL R29, R47, R33 ;  /* 0x000000212f1d7220 */ /* 0x000fe20000400000 */
[--C-:B------:R-:W-:Y:S02]  /*6330*/  HADD2.F32 R33, -RZ, R58.reuse.H0_H0 ;  /* 0x2000003aff217230 */ /* 0x100fe40000004100 */
[----:B------:R-:W-:Y:S01]  /*6340*/  FFMA R3, R49, R52, R3 ;  /* 0x0000003431037223 */ /* 0x000fe20000000003 */
[C---:B------:R-:W-:Y:S01]  /*6350*/  FMUL R7, R47.reuse, R7 ;  /* 0x000000072f077220 */ /* 0x040fe20000400000 */
[----:B------:R-:W-:Y:S01]  /*6360*/  FMUL R30, R47, R34 ;  /* 0x000000222f1e7220 */ /* 0x000fe20000400000 */
[----:B------:R-:W-:Y:S01]  /*6370*/  HADD2.F32 R34, -RZ, R58.H1_H1 ;  /* 0x3000003aff227230 */ /* 0x000fe20000004100 */
[----:B------:R-:W-:Y:S01]  /*6380*/  F2FP.F16.F32.PACK_AB R52, R2, R0 ;  /* 0x000000000234723e */ /* 0x000fe200000000ff */
[--C-:B------:R-:W-:Y:S02]  /*6390*/  HADD2.F32 R0, -RZ, R59.reuse.H0_H0 ;  /* 0x2000003bff007230 */ /* 0x100fe40000004100 */
[C---:B------:R-:W-:Y:S01]  /*63a0*/  FFMA R7, R49.reuse, R32, R7 ;  /* 0x0000002031077223 */ /* 0x040fe20000000007 */
[----:B------:R-:W-:Y:S02]  /*63b0*/  HADD2.F32 R2, -RZ, R59.H1_H1 ;  /* 0x3000003bff027230 */ /* 0x000fe40000004100 */
[C---:B------:R-:W-:Y:S01]  /*63c0*/  FFMA R4, R49.reuse, R33, R4 ;  /* 0x0000002131047223 */ /* 0x040fe20000000004 */
[C---:B------:R-:W-:Y:S01]  /*63d0*/  FFMA R5, R49.reuse, R34, R5 ;  /* 0x0000002231057223 */ /* 0x040fe20000000005 */
[----:B------:R-:W-:Y:S01]  /*63e0*/  FFMA R6, R49, R0, R6 ;  /* 0x0000000031067223 */ /* 0x000fe20000000006 */
[--C-:B------:R-:W-:Y:S02]  /*63f0*/  HADD2.F32 R0, -RZ, R60.reuse.H0_H0 ;  /* 0x2000003cff007230 */ /* 0x100fe40000004100 */
[----:B------:R-:W-:Y:S01]  /*6400*/  FMUL R11, R47, R11 ;  /* 0x0000000b2f0b7220 */ /* 0x000fe20000400000 */
[----:B------:R-:W-:Y:S01]  /*6410*/  F2FP.F16.F32.PACK_AB R53, R7, R3 ;  /* 0x000000030735723e */ /* 0x000fe200000000ff */
[--C-:B------:R-:W-:Y:S02]  /*6420*/  HADD2.F32 R3, -RZ, R61.reuse.H0_H0 ;  /* 0x2000003dff037230 */ /* 0x100fe40000004100 */
[----:B------:R-:W-:Y:S01]  /*6430*/  FMUL R15, R47, R15 ;  /* 0x0000000f2f0f7220 */ /* 0x000fe20000400000 */
[C---:B------:R-:W-:Y:S01]  /*6440*/  FFMA R11, R49.reuse, R2, R11 ;  /* 0x00000002310b7223 */ /* 0x040fe2000000000b */
[----:B------:R-:W-:Y:S02]  /*6450*/  HADD2.F32 R2, -RZ, R60.H1_H1 ;  /* 0x3000003cff027230 */ /* 0x000fe40000004100 */
[----:B------:R-:W-:Y:S01]  /*6460*/  FFMA R8, R49, R0, R8 ;  /* 0x0000000031087223 */ /* 0x000fe20000000008 */
[----:B------:R-:W-:Y:S02]  /*6470*/  HADD2.F32 R0, -RZ, R61.H1_H1 ;  /* 0x3000003dff007230 */ /* 0x000fe40000004100 */
[C---:B------:R-:W-:Y:S01]  /*6480*/  FMUL R19, R47.reuse, R19 ;  /* 0x000000132f137220 */ /* 0x040fe20000400000 */
[----:B------:R-:W-:Y:S01]  /*6490*/  FMUL R23, R47, R23 ;  /* 0x000000172f177220 */ /* 0x000fe20000400000 */
[C---:B------:R-:W-:Y:S01]  /*64a0*/  FFMA R9, R49.reuse, R2, R9 ;  /* 0x0000000231097223 */ /* 0x040fe20000000009 */
[C---:B------:R-:W-:Y:S01]  /*64b0*/  FFMA R10, R49.reuse, R3, R10 ;  /* 0x00000003310a7223 */ /* 0x040fe2000000000a */
[----:B------:R-:W-:Y:S01]  /*64c0*/  FFMA R15, R49, R0, R15 ;  /* 0x00000000310f7223 */ /* 0x000fe2000000000f */
[--C-:B------:R-:W-:Y:S02]  /*64d0*/  HADD2.F32 R2, -RZ, R62.reuse.H0_H0 ;  /* 0x2000003eff027230 */ /* 0x100fe40000004100 */
[----:B------:R-:W-:Y:S01]  /*64e0*/  FMUL R27, R47, R27 ;  /* 0x0000001b2f1b7220 */ /* 0x000fe20000400000 */
[----:B------:R-:W-:Y:S01]  /*64f0*/  HADD2.F32 R0, -RZ, R62.H1_H1 ;  /* 0x3000003eff007230 */ /* 0x000fe20000004100 */
[----:B------:R-:W-:Y:S01]  /*6500*/  F2FP.F16.F32.PACK_AB R54, R5, R4 ;  /* 0x000000040536723e */ /* 0x000fe200000000ff */
[--C-:B------:R-:W-:Y:S02]  /*6510*/  HADD2.F32 R3, -RZ, R63.reuse.H0_H0 ;  /* 0x2000003fff037230 */ /* 0x100fe40000004100 */
[C---:B------:R-:W-:Y:S01]  /*6520*/  FFMA R12, R49.reuse, R2, R12 ;  /* 0x00000002310c7223 */ /* 0x040fe2000000000c */
[--C-:B------:R-:W-:Y:S02]  /*6530*/  HADD2.F32 R2, -RZ, R68.reuse.H0_H0 ;  /* 0x20000044ff027230 */ /* 0x100fe40000004100 */
[C---:B------:R-:W-:Y:S01]  /*6540*/  FFMA R13, R49.reuse, R0, R13 ;  /* 0x00000000310d7223 */ /* 0x040fe2000000000d */
[----:B------:R-:W-:Y:S02]  /*6550*/  HADD2.F32 R0, -RZ, R63.H1_H1 ;  /* 0x3000003fff007230 */ /* 0x000fe40000004100 */
[----:B------:R-:W-:Y:S01]  /*6560*/  FFMA R14, R49, R3, R14 ;  /* 0x00000003310e7223 */ /* 0x000fe2000000000e */
[----:B------:R-:W-:Y:S01]  /*6570*/  HADD2.F32 R3, -RZ, R68.H1_H1 ;  /* 0x30000044ff037230 */ /* 0x000fe20000004100 */
[----:B------:R-:W-:Y:S01]  /*6580*/  F2FP.F16.F32.PACK_AB R55, R11, R6 ;  /* 0x000000060b37723e */ /* 0x000fe200000000ff */
[----:B------:R-:W-:Y:S01]  /*6590*/  FMUL R31, R47, R31 ;  /* 0x0000001f2f1f7220 */ /* 0x000fe20000400000 */
[C---:B------:R-:W-:Y:S01]  /*65a0*/  FFMA R19, R49.reuse, R0, R19 ;  /* 0x0000000031137223 */ /* 0x040fe20000000013 */
[--C-:B------:R-:W-:Y:S02]  /*65b0*/  HADD2.F32 R0, -RZ, R69.reuse.H0_H0 ;  /* 0x20000045ff007230 */ /* 0x100fe40000004100 */
[C---:B------:R-:W-:Y:S01]  /*65c0*/  FFMA R16, R49.reuse, R2, R16 ;  /* 0x0000000231107223 */ /* 0x040fe20000000010 */
[----:B------:R1:W-:Y:S01]  /*65d0*/  STS.128 [R100], R52 ;  /* 0x0000003464007388 */ /* 0x0003e20000000c00 */
[C---:B------:R-:W-:Y:S01]  /*65e0*/  FFMA R17, R49.reuse, R3, R17 ;  /* 0x0000000331117223 */ /* 0x040fe20000000011 */
[----:B------:R-:W-:Y:S02]  /*65f0*/  HADD2.F32 R2, -RZ, R69.H1_H1 ;  /* 0x30000045ff027230 */ /* 0x000fe40000004100 */
[----:B------:R-:W-:Y:S01]  /*6600*/  FFMA R18, R49, R0, R18 ;  /* 0x0000000031127223 */ /* 0x000fe20000000012 */
[--C-:B------:R-:W-:Y:S01]  /*6610*/  HADD2.F32 R0, -RZ, R70.reuse.H0_H0 ;  /* 0x20000046ff007230 */ /* 0x100fe20000004100 */
[----:B------:R-:W-:Y:S01]  /*6620*/  F2FP.F16.F32.PACK_AB R8, R9, R8 ;  /* 0x000000080908723e */ /* 0x000fe200000000ff */
[--C-:B------:R-:W-:Y:S02]  /*6630*/  HADD2.F32 R3, -RZ, R71.reuse.H0_H0 ;  /* 0x20000047ff037230 */ /* 0x100fe40000004100 */
[C---:B------:R-:W-:Y:S01]  /*6640*/  FFMA R23, R49.reuse, R2, R23 ;  /* 0x0000000231177223 */ /* 0x040fe20000000017 */
[----:B------:R-:W-:Y:S02]  /*6650*/  HADD2.F32 R2, -RZ, R70.H1_H1 ;  /* 0x30000046ff027230 */ /* 0x000fe40000004100 */
[----:B------:R-:W-:Y:S01]  /*6660*/  FFMA R20, R49, R0, R20 ;  /* 0x0000000031147223 */ /* 0x000fe20000000014 */
[----:B------:R-:W-:Y:S01]  /*6670*/  HADD2.F32 R0, -RZ, R71.H1_H1 ;  /* 0x30000047ff007230 */ /* 0x000fe20000004100 */
[----:B------:R-:W-:Y:S01]  /*6680*/  F2FP.F16.F32.PACK_AB R9, R15, R10 ;  /* 0x0000000a0f09723e */ /* 0x000fe200000000ff */
[----:B------:R-:W-:Y:S02]  /*6690*/  HADD2.F32 R4, -RZ, R79.H0_H0 ;  /* 0x2000004fff047230 */ /* 0x000fe40000004100 */
[C---:B------:R-:W-:Y:S01]  /*66a0*/  FFMA R21, R49.reuse, R2, R21 ;  /* 0x0000000231157223 */ /* 0x040fe20000000015 */
[C---:B------:R-:W-:Y:S01]  /*66b0*/  FFMA R22, R49.reuse, R3, R22 ;  /* 0x0000000331167223 */ /* 0x040fe20000000016 */
[----:B------:R-:W-:Y:S01]  /*66c0*/  FFMA R27, R49, R0, R27 ;  /* 0x00000000311b7223 */ /* 0x000fe2000000001b */
[--C-:B------:R-:W-:Y:S01]  /*66d0*/  HADD2.F32 R2, -RZ, R76.reuse.H0_H0 ;  /* 0x2000004cff027230 */ /* 0x100fe20000004100 */
[----:B------:R-:W-:Y:S01]  /*66e0*/  F2FP.F16.F32.PACK_AB R10, R13, R12 ;  /* 0x0000000c0d0a723e */ /* 0x000fe200000000ff */
[----:B------:R-:W-:Y:S01]  /*66f0*/  HADD2.F32 R0, -RZ, R76.H1_H1 ;  /* 0x3000004cff007230 */ /* 0x000fe20000004100 */
[----:B------:R-:W-:Y:S01]  /*6700*/  F2FP.F16.F32.PACK_AB R11, R19, R14 ;  /* 0x0000000e130b723e */ /* 0x000fe200000000ff */
[--C-:B------:R-:W-:Y:S02]  /*6710*/  HADD2.F32 R3, -RZ, R77.reuse.H0_H0 ;  /* 0x2000004dff037230 */ /* 0x100fe40000004100 */
[C---:B------:R-:W-:Y:S01]  /*6720*/  FFMA R24, R49.reuse, R2, R24 ;  /* 0x0000000231187223 */ /* 0x040fe20000000018 */
[--C-:B------:R-:W-:Y:S02]  /*6730*/  HADD2.F32 R2, -RZ, R78.reuse.H0_H0 ;  /* 0x2000004eff027230 */ /* 0x100fe40000004100 */
[C---:B------:R-:W-:Y:S01]  /*6740*/  FFMA R25, R49.reuse, R0, R25 ;  /* 0x0000000031197223 */ /* 0x040fe20000000019 */
[----:B------:R1:W-:Y:S01]  /*6750*/  STS.128 [R99+0x10], R8 ;  /* 0x0000100863007388 */ /* 0x0003e20000000c00 */
[----:B------:R-:W-:Y:S02]  /*6760*/  HADD2.F32 R0, -RZ, R77.H1_H1 ;  /* 0x3000004dff007230 */ /* 0x000fe40000004100 */
[----:B------:R-:W-:Y:S01]  /*6770*/  FFMA R26, R49, R3, R26 ;  /* 0x00000003311a7223 */ /* 0x000fe2000000001a */
[----:B------:R-:W-:Y:S01]  /*6780*/  HADD2.F32 R3, -RZ, R78.H1_H1 ;  /* 0x3000004eff037230 */ /* 0x000fe20000004100 */
[----:B------:R-:W-:Y:S01]  /*6790*/  F2FP.F16.F32.PACK_AB R16, R17, R16 ;  /* 0x000000101110723e */ /* 0x000fe200000000ff */
[----:B------:R-:W-:Y:S01]  /*67a0*/  HADD2.F32 R5, -RZ, R79.H1_H1 ;  /* 0x3000004fff057230 */ /* 0x000fe20000004100 */
[----:B------:R-:W-:Y:S01]  /*67b0*/  F2FP.F16.F32.PACK_AB R17, R23, R18 ;  /* 0x000000121711723e */ /* 0x000fe200000000ff */
[----:B------:R-:W-:Y:S01]  /*67c0*/  FFMA R31, R49, R0, R31 ;  /* 0x00000000311f7223 */ /* 0x000fe2000000001f */
[----:B------:R-:W-:Y:S01]  /*67d0*/  FMUL R35, R47, R35 ;  /* 0x000000232f237220 */ /* 0x000fe20000400000 */
[----:B------:R-:W-:Y:S01]  /*67e0*/  F2FP.F16.F32.PACK_AB R18, R21, R20 ;  /* 0x000000141512723e */ /* 0x000fe200000000ff */
[----:B------:R-:W-:Y:S01]  /*67f0*/  FFMA R28, R49, R2, R28 ;  /* 0x00000002311c7223 */ /* 0x000fe2000000001c */
[----:B------:R-:W-:Y:S01]  /*6800*/  F2FP.F16.F32.PACK_AB R19, R27, R22 ;  /* 0x000000161b13723e */ /* 0x000fe200000000ff */
[C---:B------:R-:W-:Y:S01]  /*6810*/  FFMA R29, R49.reuse, R3, R29 ;  /* 0x00000003311d7223 */ /* 0x040fe2000000001d */
[C---:B------:R-:W-:Y:S01]  /*6820*/  FFMA R30, R49.reuse, R4, R30 ;  /* 0x00000004311e7223 */ /* 0x040fe2000000001e */
[----:B------:R-:W-:Y:S01]  /*6830*/  FFMA R35, R49, R5, R35 ;  /* 0x0000000531237223 */ /* 0x000fe20000000023 */
[----:B------:R-:W-:Y:S01]  /*6840*/  F2FP.F16.F32.PACK_AB R24, R25, R24 ;  /* 0x000000181918723e */ /* 0x000fe200000000ff */
[----:B------:R1:W-:Y:S01]  /*6850*/  STS.128 [R98+0x20], R16 ;  /* 0x0000201062007388 */ /* 0x0003e20000000c00 */
[----:B------:R-:W-:Y:S02]  /*6860*/  F2FP.F16.F32.PACK_AB R25, R31, R26 ;  /* 0x0000001a1f19723e */ /* 0x000fe400000000ff */
[----:B------:R-:W-:Y:S02]  /*6870*/  F2FP.F16.F32.PACK_AB R26, R29, R28 ;  /* 0x0000001c1d1a723e */ /* 0x000fe400000000ff */
[----:B------:R-:W-:Y:S05]  /*6880*/  F2FP.F16.F32.PACK_AB R27, R35, R30 ;  /* 0x0000001e231b723e */ /* 0x000fea00000000ff */
[----:B------:R1:W-:Y:S01]  /*6890*/  STS.128 [R106+0x30], R24 ;  /* 0x000030186a007388 */ /* 0x0003e20000000c00 */
[----:B------:R-:W-:Y:S01]  /*68a0*/  @!PT LDS RZ, [RZ] ;  /* 0x00000000fffff984 */ /* 0x000fe20000000800 */
[----:B------:R-:W-:Y:S01]  /*68b0*/  @!PT LDS RZ, [RZ] ;  /* 0x00000000fffff984 */ /* 0x000fe20000000800 */
[----:B------:R-:W-:Y:S01]  /*68c0*/  @!PT LDS RZ, [RZ] ;  /* 0x00000000fffff984 */ /* 0x000fe20000000800 */
[----:B------:R-:W-:Y:S01]  /*68d0*/  @!PT LDS RZ, [RZ] ;  /* 0x00000000fffff984 */ /* 0x000fe20000000800 */
[----:B------:R2:W-:Y:S07]  /*68e0*/  MEMBAR.ALL.CTA ;  /* 0x0000000000007992 */ /* 0x0005ee0000008000 */
[----:B--2---:R-:W2:Y:S02]  /*68f0*/  FENCE.VIEW.ASYNC.S ;  /* 0x00000000000073c6 */ /* 0x004ea40000000000 */
[----:B--2---:R-:W-:Y:S06]  /*6900*/  BAR.SYNC.DEFER_BLOCKING 0x1, 0x80 ;  /* 0x0042000000007b1d */ /* 0x004fec0000010000 */
[----:B------:R-:W-:Y:S05]  /*6910*/  @P0 BRA `(.L_x_107) ;  /* 0x0000000000280947 */ /* 0x000fea0003800000 */
[----:B------:R-:W-:Y:S02]  /*6920*/  UIADD3 UR4, UPT, UPT, UR48, 0x200, URZ ;  /* 0x0000020030047890 */ /* 0x000fe4000fffe0ff */
[----:B------:R-:W-:Y:S01]  /*6930*/  UIADD3 UR6, UP0, UPT, UR52, 0x680, URZ ;  /* 0x0000068034067890 */ /* 0x000fe2000ff1e0ff */
[----:B------:R-:W-:Y:S03]  /*6940*/  UMOV UR43, UR36 ;  /* 0x00000024002b7c82 */ /* 0x000fe60008000000 */
[----:B------:R-:W-:Y:S01]  /*6950*/  MOV R93, UR4 ;  /* 0x00000004005d7c02 */ /* 0x000fe20008000f00 */
[----:B------:R-:W-:Y:S03]  /*6960*/  UIADD3.X UR7, UPT, UPT, URZ, UR53, URZ, UP0, !UPT ;  /* 0x00000035ff077290 */ /* 0x000fe600087fe4ff */
[----:B------:R-:W-:Y:S11]  /*6970*/  R2UR UR40, R93 ;  /* 0x000000005d2872ca */ /* 0x000ff600000e0000 */
[----:B------:R-:W-:Y:S02]  /*6980*/  @!UPT UIADD3 URZ, UPT, UPT, URZ, URZ, URZ ;  /* 0x000000fffffff290 */ /* 0x000fe4000fffe0ff */
[----:B------:R2:W-:Y:S01]  /*6990*/  UTMASTG.3D [UR40], [UR6] ;  /* 0x00000028060073b5 */ /* 0x0005e20008010000 */
[----:B------:R0:W-:Y:S01]  /*69a0*/  UTMACMDFLUSH ;  /* 0x00000000000079b7 */ /* 0x0001e20000000000 */
[----:B--2---:R-:W-:Y:S04]  /*69b0*/  DEPBAR.LE SB0, 0x1 ;  /* 0x000080400000791a */ /* 0x004fe80000000000 */
.L_x_107:
[----:B------:R-:W-:Y:S05]  /*69c0*/  BSYNC.RECONVERGENT B0 ;  /* 0x0000000000007941 */ /* 0x000fea0003800200 */
.L_x_106:
[----:B------:R-:W-:Y:S01]  /*69d0*/  BAR.SYNC.DEFER_BLOCKING 0x1, 0x80 ;  /* 0x0042000000007b1d */ /* 0x000fe20000010000 */
[----:B------:R-:W-:Y:S01]  /*69e0*/  ISETP.NE.AND P1, PT, R107, RZ, PT ;  /* 0x000000ff6b00720c */ /* 0x000fe20003f25270 */
[----:B------:R-:W-:Y:S01]  /*69f0*/  UISETP.NE.AND UP0, UPT, UR49, URZ, UPT ;  /* 0x000000ff3100728c */ /* 0x000fe2000bf05270 */
[----:B------:R-:W-:Y:S11]  /*6a00*/  LEA R2, R65, UR48, 0x3 ;  /* 0x0000003041027c11 */ /* 0x000ff6000f8e18ff */
[----:B------:R-:W-:Y:S01]  /*6a10*/  @P1 SHF.L.U32 R3, R97, 0x1f, RZ ;  /* 0x0000001f61031819 */ /* 0x000fe200000006ff */
[----:B------:R-:W-:Y:S06]  /*6a20*/  BRA.U !UP0, `(.L_x_108) ;  /* 0x0000000108247547 */ /* 0x000fec000b800000 */
[----:B------:R-:W-:Y:S01]  /*6a30*/  IMAD.U32 R4, RZ, RZ, UR51 ;  /* 0x00000033ff047e24 */ /* 0x000fe2000f8e00ff */
[----:B------:R-:W-:Y:S01]  /*6a40*/  MOV R0, UR37 ;  /* 0x0000002500007c02 */ /* 0x000fe20008000f00 */
[----:B------:R-:W-:Y:S03]  /*6a50*/  UIADD3 UR51, UPT, UPT, UR51, 0x1, URZ ;  /* 0x0000000133337890 */ /* 0x000fe6000fffe0ff */
[----:B------:R-:W-:Y:S01]  /*6a60*/  @P1 LEA R4, R4, UR48, 0x3 ;  /* 0x0000003004041c11 */ /* 0x000fe2000f8e18ff */
[----:B------:R-:W-:Y:S04]  /*6a70*/  UISETP.NE.AND UP0, UPT, UR51, 0x4, UPT ;  /* 0x000000043300788c */ /* 0x000fe8000bf05270 */
[----:B------:R-:W-:Y:S01]  /*6a80*/  @P1 VIADD R4, R4, 0x70 ;  /* 0x0000007004041836 */ /* 0x000fe20000000000 */
[----:B------:R-:W-:Y:S04]  /*6a90*/  USEL UR51, UR51, URZ, UP0 ;  /* 0x000000ff33337287 */ /* 0x000fe80008000000 */
[----:B------:R-:W-:Y:S04]  /*6aa0*/  @P1 PRMT R0, R0, 0x654, R4 ;  /* 0x0000065400001816 */ /* 0x000fe80000000004 */
[----:B------:R2:W-:Y:S04]  /*6ab0*/  @P1 SYNCS.ARRIVE.TRANS64.RED.A1T0 RZ, [R0+URZ], RZ ;  /* 0x000000ff00ff19a7 */ /* 0x0005e800081004ff */
.L_x_108:
[----:B------:R-:W4:Y:S01]  /*6ac0*/  @P1 SYNCS.PHASECHK.TRANS64.TRYWAIT P0, [R2+URZ+0x50], R3 ;  /* 0x00005003020015a7 */ /* 0x000f2200080011ff */
[----:B------:R-:W-:Y:S01]  /*6ad0*/  BSSY B1, `(.L_x_109) ;  /* 0x0000016000017945 */ /* 0x000fe20003800000 */
[----:B----4-:R-:W-:Y:S03]  /*6ae0*/  @P1 SEL R66, RZ, 0x1, !P0 ;  /* 0x00000001ff421807 */ /* 0x010fe60004000000 */
[----:B------:R-:W-:Y:S05]  /*6af0*/  @!P1 BRA `(.L_x_110) ;  /* 0x00000000004c9947 */ /* 0x000fea0003800000 */
[----:B------:R-:W-:Y:S01]  /*6b00*/  ISETP.NE.AND P0, PT, R66, RZ, PT ;  /* 0x000000ff4200720c */ /* 0x000fe20003f05270 */
[----:B------:R-:W-:Y:S01]  /*6b10*/  BSSY B0, `(.L_x_111) ;  /* 0x000000b000007945 */ /* 0x000fe20003800000 */
[----:B------:R-:W-:Y:S11]  /*6b20*/  ISETP.NE.AND P1, PT, R67, RZ, PT ;  /* 0x000000ff4300720c */ /* 0x000ff60003f25270 */
[----:B------:R-:W-:Y:S02]  /*6b30*/  @!UPT UIADD3 URZ, UPT, UPT, URZ, URZ, URZ ;  /* 0x000000fffffff290 */ /* 0x000fe4000fffe0ff */
[C---:B------:R-:W-:Y:S01]  /*6b40*/  @P1 IMAD R6, R65.reuse, 0x2000, R100 ;  /* 0x0000200041061824 */ /* 0x040fe200078e0264 */
[C---:B------:R-:W-:Y:S01]  /*6b50*/  @P1 LEA R4, R65.reuse, R98, 0xd ;  /* 0x0000006241041211 */ /* 0x040fe200078e68ff */
[C---:B------:R-:W-:Y:S02]  /*6b60*/  @P1 IMAD R5, R65.reuse, 0x2000, R99 ;  /* 0x0000200041051824 */ /* 0x040fe400078e0263 */
[----:B------:R-:W-:Y:S01]  /*6b70*/  @P1 IMAD R3, R65, 0x2000, R106 ;  /* 0x0000200041031824 */ /* 0x000fe200078e026a */
[----:B------:R-:W-:Y:S06]  /*6b80*/  @P0 BRA `(.L_x_112) ;  /* 0x00000000000c0947 */ /* 0x000fec0003800000 */
[----:B--2---:R-:W-:Y:S04]  /*6b90*/  SHF.L.U32 R0, R97, 0x1f, RZ ;  /* 0x0000001f61007819 */ /* 0x004fe800000006ff */
[----:B------:R-:W2:Y:S02]  /*6ba0*/  SYNCS.PHASECHK.TRANS64.TRYWAIT P0, [R2+URZ+0x50], R0 ;  /* 0x00005000020075a7 */ /* 0x000ea400080011ff */
[----:B--2---:R-:W-:Y:S05]  /*6bb0*/  @!P0 BRA `(.L_x_113) ;  /* 0x00000030007c8947 */ /* 0x004fea0003800000 */
.L_x_112:
[----:B------:R-:W-:Y:S05]  /*6bc0*/  BSYNC B0 ;  /* 0x0000000000007941 */ /* 0x000fea0003800000 */
.L_x_111:
[----:B------:R-:W-:Y:S02]  /*6bd0*/  ISETP.NE.AND P0, PT, R67, RZ, PT ;  /* 0x000000ff4300720c */ /* 0x000fe40003f05270 */
[----:B------:R-:W-:Y:S11]  /*6be0*/  IADD3 R65, PT, PT, R65, 0x1, RZ ;  /* 0x0000000141417810 */ /* 0x000ff60007ffe0ff */
[----:B------:R4:W1:Y:S04]  /*6bf0*/  @P0 LDS.128 R56, [R6] ;  /* 0x0000000006380984 */ /* 0x0008680000000c00 */
[----:B------:R4:W1:Y:S04]  /*6c00*/  @P0 LDS.128 R60, [R5+0x10] ;  /* 0x00001000053c0984 */ /* 0x0008680000000c00 */
[----:B------:R4:W1:Y:S04]  /*6c10*/  @P0 LDS.128 R68, [R4+0x20] ;  /* 0x0000200004440984 */ /* 0x0008680000000c00 */
[----:B------:R4:W1:Y:S02]  /*6c20*/  @P0 LDS.128 R76, [R3+0x30] ;  /* 0x00003000034c0984 */ /* 0x0008640000000c00 */
.L_x_110:
[----:B------:R-:W-:Y:S05]  /*6c30*/  BSYNC B1 ;  /* 0x0000000000017941 */ /* 0x000fea0003800000 */
.L_x_109:
[----:B--2---:R-:W-:Y:S05]  /*6c40*/  VIADD R0, R48, 0x20 ;  /* 0x0000002030007836 */ /* 0x004fea0000000000 */
[----:B------:R-:W-:Y:S04]  /*6c50*/  SHF.R.U32.HI R0, RZ, 0x15, R0 ;  /* 0x00000015ff007819 */ /* 0x000fe80000011600 */
[----:B------:R-:W-:Y:S11]  /*6c60*/  LOP3.LUT P0, RZ, R0, 0x3, R92, 0x48, !PT ;  /* 0x0000000300ff7812 */ /* 0x000ff6000780485c */
[----:B------:R-:W-:Y:S02]  /*6c70*/  @!UPT UIADD3 URZ, UPT, UPT, URZ, URZ, URZ ;  /* 0x000000fffffff290 */ /* 0x000fe4000fffe0ff */
[----:B------:R-:W-:Y:S05]  /*6c80*/  @!P0 BRA `(.L_x_114) ;  /* 0x0000000000408947 */ /* 0x000fea0003800000 */
[----:B------:R-:W2:Y:S01]  /*6c90*/  LDCU.64 UR8, c[0x4][0x70] ;  /* 0x01000e00ff0877ac */ /* 0x000ea20008000a00 */
[----:B----4-:R-:W-:Y:S01]  /*6ca0*/  MOV R3, 0x0 ;  /* 0x0000000000037802 */ /* 0x010fe20000000f00 */
[----:B------:R-:W-:Y:S02]  /*6cb0*/  HFMA2 R12, -RZ, RZ, 0, 5.9604644775390625e-08 ;  /* 0x00000001ff0c7431 */ /* 0x000fe400000001ff */
[----:B-1----:R-:W-:Y:S02]  /*6cc0*/  IMAD.MOV.U32 R8, RZ, RZ, 0x192 ;  /* 0x00000192ff087424 */ /* 0x002fe400078e00ff */
[----:B------:R-:W-:Y:S01]  /*6cd0*/  IMAD.MOV.U32 R13, RZ, RZ, RZ ;  /* 0x000000ffff0d7224 */ /* 0x000fe200078e00ff */
[----:B------:R-:W1:Y:S01]  /*6ce0*/  LDCU.64 UR6, c[0x4][0x78] ;  /* 0x01000f00ff0677ac */ /* 0x000e620008000a00 */
[----:B------:R-:W4:Y:S01]  /*6cf0*/  LDC.64 R2, c[0x4][R3] ;  /* 0x0100000003027b82 */ /* 0x000f220000000a00 */
[----:B------:R-:W5:Y:S01]  /*6d00*/  LDCU.64 UR4, c[0x4][0x10] ;  /* 0x01000200ff0477ac */ /* 0x000f620008000a00 */
[----:B--2---:R-:W-:Y:S01]  /*6d10*/  MOV R5, UR9 ;  /* 0x0000000900057c02 */ /* 0x004fe20008000f00 */
[----:B------:R-:W-:Y:S01]  /*6d20*/  IMAD.U32 R4, RZ, RZ, UR8 ;  /* 0x00000008ff047e24 */ /* 0x000fe2000f8e00ff */
[----:B-1----:R-:W-:Y:S01]  /*6d30*/  MOV R7, UR7 ;  /* 0x0000000700077c02 */ /* 0x002fe20008000f00 */
[----:B------:R-:W-:Y:S01]  /*6d40*/  IMAD.U32 R6, RZ, RZ, UR6 ;  /* 0x00000006ff067e24 */ /* 0x000fe2000f8e00ff */
[----:B-----5:R-:W-:Y:S01]  /*6d50*/  MOV R11, UR5 ;  /* 0x00000005000b7c02 */ /* 0x020fe20008000f00 */
[----:B------:R-:W-:Y:S02]  /*6d60*/  IMAD.U32 R10, RZ, RZ, UR4 ;  /* 0x00000004ff0a7e24 */ /* 0x000fe4000f8e00ff */
[----:B------:R-:W-:Y:S07]  /*6d70*/  LEPC R20, `(.L_x_114) ;  /* 0x000000001014794e */ /* 0x000fee0000000000 */
[----:B---34-:R-:W-:Y:S05]  /*6d80*/  CALL.ABS.NOINC R2 ;  /* 0x0000000002007343 */ /* 0x018fea0003c00000 */
.L_x_114:
[----:B------:R-:W-:Y:S05]  /*6d90*/  WARPSYNC.ALL ;  /* 0x0000000000007948 */ /* 0x000fea0003800000 */
[----:B------:R-:W-:Y:S01]  /*6da0*/  R2UR UR4, R48 ;  /* 0x00000000300472ca */ /* 0x000fe200000e0000 */
[--C-:B-1--4-:R-:W-:Y:S01]  /*6db0*/  HADD2.F32 R3, -RZ, R56.reuse.H0_H0 ;  /* 0x20000038ff037230 */ /* 0x112fe20000004100 */
[----:B------:R-:W-:Y:S01]  /*6dc0*/  ISETP.NE.AND P6, PT, R107, RZ, PT ;  /* 0x000000ff6b00720c */ /* 0x000fe20003fc5270 */
[--C-:B------:R-:W-:Y:S01]  /*6dd0*/  HADD2.F32 R51, -RZ, R57.reuse.H1_H1 ;  /* 0x30000039ff337230 */ /* 0x100fe20000004100 */
[----:B------:R-:W-:Y:S01]  /*6de0*/  MOV R50, UR51 ;  /* 0x0000003300327c02 */ /* 0x000fe20008000f00 */
[----:B------:R-:W-:Y:S01]  /*6df0*/  BSSY.RECONVERGENT B0, `(.L_x_115) ;  /* 0x000008c000007945 */ /* 0x000fe20003800200 */
[----:B------:R-:W-:Y:S02]  /*6e00*/  MOV R72, UR37 ;  /* 0x0000002500487c02 */ /* 0x000fe40008000f00 */
[----:B------:R-:W-:Y:S05]  /*6e10*/  ISETP.NE.AND P0, PT, R102, RZ, PT ;  /* 0x000000ff6600720c */ /* 0x000fea0003f05270 */
[----:B------:R-:W1:Y:S02]  /*6e20*/  LDTM.x32 R4, tmem[UR4+0x20] ;  /* 0x00002004000479ee */ /* 0x000e6400082c0000 */
[----:B------:R-:W-:Y:S04]  /*6e30*/  @P6 LEA R50, R50, UR48, 0x3 ;  /* 0x0000003032326c11 */ /* 0x000fe8000f8e18ff */
[----:B------:R-:W-:Y:S04]  /*6e40*/  @P6 IADD3 R50, PT, PT, R50, 0x70, RZ ;  /* 0x0000007032326810 */ /* 0x000fe80007ffe0ff */
[----:B------:R-:W-:Y:S01]  /*6e50*/  @P6 PRMT R72, R72, 0x654, R50 ;  /* 0x0000065448486816 */ /* 0x000fe20000000032 */
[----:B------:R-:W-:Y:S02]  /*6e60*/  HADD2.F32 R50, -RZ, R57.H0_H0 ;  /* 0x20000039ff327230 */ /* 0x000fe40000004100 */
[C---:B-1----:R-:W-:Y:S01]  /*6e70*/  FMUL R0, R47.reuse, R4 ;  /* 0x000000042f007220 */ /* 0x042fe20000400000 */
[----:B------:R-:W-:Y:S02]  /*6e80*/  HADD2.F32 R4, -RZ, R56.H1_H1 ;  /* 0x30000038ff047230 */ /* 0x000fe40000004100 */
[C---:B------:R-:W-:Y:S01]  /*6e90*/  FMUL R2, R47.reuse, R5 ;  /* 0x000000052f027220 */ /* 0x040fe20000400000 */
[----:B------:R-:W-:Y:S01]  /*6ea0*/  FMUL R7, R47, R7 ;  /* 0x000000072f077220 */ /* 0x000fe20000400000 */
[----:B------:R-:W-:Y:S01]  /*6eb0*/  FFMA R0, R49, R3, R0 ;  /* 0x0000000331007223 */ /* 0x000fe20000000000 */
[----:B------:R-:W-:Y:S01]  /*6ec0*/  FMUL R3, R47, R6 ;  /* 0x000000062f037220 */ /* 0x000fe20000400000 */
[----:B------:R-:W-:Y:S01]  /*6ed0*/  FFMA R2, R49, R4, R2 ;  /* 0x0000000431027223 */ /* 0x000fe20000000002 */
[C---:B------:R-:W-:Y:S01]  /*6ee0*/  FMUL R4, R47.reuse, R8 ;  /* 0x000000082f047220 */ /* 0x040fe20000400000 */
[----:B------:R-:W-:Y:S01]  /*6ef0*/  FMUL R8, R47, R12 ;  /* 0x0000000c2f087220 */ /* 0x000fe20000400000 */
[----:B------:R-:W-:Y:S01]  /*6f00*/  FFMA R3, R49, R50, R3 ;  /* 0x0000003231037223 */ /* 0x000fe20000000003 */
[C---:B------:R-:W-:Y:S01]  /*6f10*/  FMUL R12, R47.reuse, R16 ;  /* 0x000000102f0c7220 */ /* 0x040fe20000400000 */
[C---:B------:R-:W-:Y:S01]  /*6f20*/  FMUL R16, R47.reuse, R20 ;  /* 0x000000142f107220 */ /* 0x040fe20000400000 */
[C---:B------:R-:W-:Y:S01]  /*6f30*/  FMUL R20, R47.reuse, R24 ;  /* 0x000000182f147220 */ /* 0x040fe20000400000 */
[C---:B------:R-:W-:Y:S01]  /*6f40*/  FMUL R24, R47.reuse, R28 ;  /* 0x0000001c2f187220 */ /* 0x040fe20000400000 */
[C---:B------:R-:W-:Y:S01]  /*6f50*/  FMUL R28, R47.reuse, R32 ;  /* 0x000000202f1c7220 */ /* 0x040fe20000400000 */
[--C-:B------:R-:W-:Y:S01]  /*6f60*/  HADD2.F32 R32, -RZ, R58.reuse.H0_H0 ;  /* 0x2000003aff207230 */ /* 0x100fe20000004100 */
[----:B------:R-:W-:Y:S01]  /*6f70*/  F2FP.F16.F32.PACK_AB R52, R2, R0 ;  /* 0x000000000234723e */ /* 0x000fe200000000ff */
[----:B------:R-:W-:Y:S02]  /*6f80*/  HADD2.F32 R0, -RZ, R58.H1_H1 ;  /* 0x3000003aff007230 */ /* 0x000fe40000004100 */
[----:B------:R-:W-:Y:S01]  /*6f90*/  FMUL R5, R47, R9 ;  /* 0x000000092f057220 */ /* 0x000fe20000400000 */
[--C-:B------:R-:W-:Y:S02]  /*6fa0*/  HADD2.F32 R2, -RZ, R59.reuse.H0_H0 ;  /* 0x2000003bff027230 */ /* 0x100fe40000004100 */
[C---:B------:R-:W-:Y:S01]  /*6fb0*/  FFMA R7, R49.reuse, R51, R7 ;  /* 0x0000003331077223 */ /* 0x040fe20000000007 */
[C---:B------:R-:W-:Y:S01]  /*6fc0*/  FFMA R4, R49.reuse, R32, R4 ;  /* 0x0000002031047223 */ /* 0x040fe20000000004 */
[----:B------:R-:W-:Y:S02]  /*6fd0*/  HADD2.F32 R32, -RZ, R59.H1_H1 ;  /* 0x3000003bff207230 */ /* 0x000fe40000004100 */
[----:B------:R-:W-:Y:S01]  /*6fe0*/  FFMA R5, R49, R0, R5 ;  /* 0x0000000031057223 */ /* 0x000fe20000000005 */
[--C-:B------:R-:W-:Y:S01]  /*6ff0*/  HADD2.F32 R0, -RZ, R60.reuse.H0_H0 ;  /* 0x2000003cff007230 */ /* 0x100fe20000004100 */
[----:B------:R-:W-:Y:S01]  /*7000*/  F2FP.F16.F32.PACK_AB R53, R7, R3 ;  /* 0x000000030735723e */ /* 0x000fe200000000ff */
[----:B------:R-:W-:Y:S01]  /*7010*/  FMUL R6, R47, R10 ;  /* 0x0000000a2f067220 */ /* 0x000fe20000400000 */
[--C-:B------:R-:W-:Y:S01]  /*7020*/  HADD2.F32 R3, -RZ, R61.reuse.H0_H0 ;  /* 0x2000003dff037230 */ /* 0x100fe20000004100 */
[----:B------:R-:W-:Y:S01]  /*7030*/  F2FP.F16.F32.PACK_AB R54, R5, R4 ;  /* 0x000000040536723e */ /* 0x000fe200000000ff */
[----:B------:R-:W-:Y:S01]  /*7040*/  FMUL R11, R47, R11 ;  /* 0x0000000b2f0b7220 */ /* 0x000fe20000400000 */
[----:B------:R-:W-:Y:S01]  /*7050*/  FFMA R6, R49, R2, R6 ;  /* 0x0000000231067223 */ /* 0x000fe20000000006 */
[----:B------:R-:W-:Y:S02]  /*7060*/  HADD2.F32 R2, -RZ, R60.H1_H1 ;  /* 0x3000003cff027230 */ /* 0x000fe40000004100 */
[----:B------:R-:W-:Y:S01]  /*7070*/  FMUL R9, R47, R13 ;  /* 0x0000000d2f097220 */ /* 0x000fe20000400000 */
[C---:B------:R-:W-:Y:S01]  /*7080*/  FFMA R11, R49.reuse, R32, R11 ;  /* 0x00000020310b7223 */ /* 0x040fe2000000000b */
[----:B------:R-:W-:Y:S01]  /*7090*/  FFMA R8, R49, R0, R8 ;  /* 0x0000000031087223 */ /* 0x000fe20000000008 */
[C---:B------:R-:W-:Y:S01]  /*70a0*/  FMUL R10, R47.reuse, R14 ;  /* 0x0000000e2f0a7220 */ /* 0x040fe20000400000 */
[----:B------:R-:W-:Y:S02]  /*70b0*/  HADD2.F32 R0, -RZ, R61.H1_H1 ;  /* 0x3000003dff007230 */ /* 0x000fe40000004100 */
[----:B------:R-:W-:Y:S01]  /*70c0*/  FMUL R15, R47, R15 ;  /* 0x0000000f2f0f7220 */ /* 0x000fe20000400000 */
[C---:B------:R-:W-:Y:S01]  /*70d0*/  FFMA R9, R49.reuse, R2, R9 ;  /* 0x0000000231097223 */ /* 0x040fe20000000009 */
[C---:B------:R-:W-:Y:S01]  /*70e0*/  FFMA R10, R49.reuse, R3, R10 ;  /* 0x00000003310a7223 */ /* 0x040fe2000000000a */
[--C-:B------:R-:W-:Y:S02]  /*70f0*/  HADD2.F32 R2, -RZ, R62.reuse.H0_H0 ;  /* 0x2000003eff027230 */ /* 0x100fe40000004100 */
[----:B------:R-:W-:Y:S01]  /*7100*/  FFMA R15, R49, R0, R15 ;  /* 0x00000000310f7223 */ /* 0x000fe2000000000f */
[----:B------:R-:W-:Y:S02]  /*7110*/  HADD2.F32 R3, -RZ, R62.H1_H1 ;  /* 0x3000003eff037230 */ /* 0x000fe40000004100 */
[C---:B------:R-:W-:Y:S01]  /*7120*/  FMUL R13, R47.reuse, R17 ;  /* 0x000000112f0d7220 */ /* 0x040fe20000400000 */
[--C-:B------:R-:W-:Y:S02]  /*7130*/  HADD2.F32 R0, -RZ, R63.reuse.H0_H0 ;  /* 0x2000003fff007230 */ /* 0x100fe40000004100 */
[----:B------:R-:W-:Y:S01]  /*7140*/  FMUL R14, R47, R18 ;  /* 0x000000122f0e7220 */ /* 0x000fe20000400000 */
[C---:B------:R-:W-:Y:S01]  /*7150*/  FFMA R12, R49.reuse, R2, R12 ;  /* 0x00000002310c7223 */ /* 0x040fe2000000000c */
[C---:B------:R-:W-:Y:S01]  /*7160*/  FFMA R13, R49.reuse, R3, R13 ;  /* 0x00000003310d7223 */ /* 0x040fe2000000000d */
[----:B------:R-:W-:Y:S02]  /*7170*/  HADD2.F32 R2, -RZ, R63.H1_H1 ;  /* 0x3000003fff027230 */ /* 0x000fe40000004100 */
[----:B------:R-:W-:Y:S01]  /*7180*/  FFMA R14, R49, R0, R14 ;  /* 0x00000000310e7223 */ /* 0x000fe2000000000e */
[C---:B------:R-:W-:Y:S01]  /*7190*/  FMUL R19, R47.reuse, R19 ;  /* 0x000000132f137220 */ /* 0x040fe20000400000 */
[--C-:B------:R-:W-:Y:S02]  /*71a0*/  HADD2.F32 R0, -RZ, R68.reuse.H0_H0 ;  /* 0x20000044ff007230 */ /* 0x100fe40000004100 */
[----:B------:R-:W-:Y:S01]  /*71b0*/  FMUL R17, R47, R21 ;  /* 0x000000152f117220 */ /* 0x000fe20000400000 */
[--C-:B------:R-:W-:Y:S02]  /*71c0*/  HADD2.F32 R3, -RZ, R69.reuse.H0_H0 ;  /* 0x20000045ff037230 */ /* 0x100fe40000004100 */
[C---:B------:R-:W-:Y:S01]  /*71d0*/  FFMA R19, R49.reuse, R2, R19 ;  /* 0x0000000231137223 */ /* 0x040fe20000000013 */
[----:B------:R-:W-:Y:S02]  /*71e0*/  HADD2.F32 R2, -RZ, R68.H1_H1 ;  /* 0x30000044ff027230 */ /* 0x000fe40000004100 */
        /* <DEDUP_REMOVED lines=9> */
[----:B------:R-:W-:Y:S01]  /*7280*/  FMUL R21, R47, R25 ;  /* 0x000000192f157220 */ /* 0x000fe20000400000 */
[----:B------:R-:W-:Y:S01]  /*7290*/  F2FP.F16.F32.PACK_AB R55, R11, R6 ;  /* 0x000000060b37723e */ /* 0x000fe200000000ff */
[--C-:B------:R-:W-:Y:S02]  /*72a0*/  HADD2.F32 R3, -RZ, R71.reuse.H0_H0 ;  /* 0x20000047ff037230 */ /* 0x100fe40000004100 */
[----:B------:R-:W-:Y:S01]  /*72b0*/  FMUL R22, R47, R26 ;  /* 0x0000001a2f167220 */ /* 0x000fe20000400000 */
[C---:B------:R-:W-:Y:S01]  /*72c0*/  FFMA R20, R49.reuse, R2, R20 ;  /* 0x0000000231147223 */ /* 0x040fe20000000014 */
[C---:B------:R-:W-:Y:S01]  /*72d0*/  FFMA R21, R49.reuse, R0, R21 ;  /* 0x0000000031157223 */ /* 0x040fe20000000015 */
[----:B------:R1:W-:Y:S01]  /*72e0*/  STS.128 [R100+0x2000], R52 ;  /* 0x0020003464007388 */ /* 0x0003e20000000c00 */
[----:B------:R-:W-:Y:S02]  /*72f0*/  HADD2.F32 R0, -RZ, R71.H1_H1 ;  /* 0x30000047ff007230 */ /* 0x000fe40000004100 */
[----:B------:R-:W-:Y:S01]  /*7300*/  FFMA R22, R49, R3, R22 ;  /* 0x0000000331167223 */ /* 0x000fe20000000016 */
[----:B------:R-:W-:Y:S01]  /*7310*/  FMUL R27, R47, R27 ;  /* 0x0000001b2f1b7220 */ /* 0x000fe20000400000 */
[--C-:B------:R-:W-:Y:S01]  /*7320*/  HADD2.F32 R2, -RZ, R76.reuse.H0_H0 ;  /* 0x2000004cff027230 */ /* 0x100fe20000004100 */
[----:B------:R-:W-:Y:S01]  /*7330*/  F2FP.F16.F32.PACK_AB R8, R9, R8 ;  /* 0x000000080908723e */ /* 0x000fe200000000ff */
[----:B------:R-:W-:Y:S01]  /*7340*/  HADD2.F32 R3, -RZ, R76.H1_H1 ;  /* 0x3000004cff037230 */ /* 0x000fe20000004100 */
[----:B------:R-:W-:Y:S01]  /*7350*/  F2FP.F16.F32.PACK_AB R9, R15, R10 ;  /* 0x0000000a0f09723e */ /* 0x000fe200000000ff */
[----:B------:R-:W-:Y:S01]  /*7360*/  FMUL R25, R47, R29 ;  /* 0x0000001d2f197220 */ /* 0x000fe20000400000 */
[--C-:B------:R-:W-:Y:S01]  /*7370*/  HADD2.F32 R4, -RZ, R77.reuse.H0_H0 ;  /* 0x2000004dff047230 */ /* 0x100fe20000004100 */
[----:B------:R-:W-:Y:S01]  /*7380*/  F2FP.F16.F32.PACK_AB R10, R13, R12 ;  /* 0x0000000c0d0a723e */ /* 0x000fe200000000ff */
[----:B------:R-:W-:Y:S01]  /*7390*/  FMUL R26, R47, R30 ;  /* 0x0000001e2f1a7220 */ /* 0x000fe20000400000 */
[----:B------:R-:W-:Y:S01]  /*73a0*/  F2FP.F16.F32.PACK_AB R11, R19, R14 ;  /* 0x0000000e130b723e */ /* 0x000fe200000000ff */
[C---:B------:R-:W-:Y:S01]  /*73b0*/  FFMA R27, R49.reuse, R0, R27 ;  /* 0x00000000311b7223 */ /* 0x040fe2000000001b */
[C---:B------:R-:W-:Y:S01]  /*73c0*/  FFMA R24, R49.reuse, R2, R24 ;  /* 0x0000000231187223 */ /* 0x040fe20000000018 */
[----:B------:R-:W-:Y:S02]  /*73d0*/  HADD2.F32 R0, -RZ, R77.H1_H1 ;  /* 0x3000004dff007230 */ /* 0x000fe40000004100 */
[----:B------:R-:W-:Y:S01]  /*73e0*/  FFMA R25, R49, R3, R25 ;  /* 0x0000000331197223 */ /* 0x000fe20000000019 */
[----:B------:R1:W-:Y:S01]  /*73f0*/  STS.128 [R99+0x2010], R8 ;  /* 0x0020100863007388 */ /* 0x0003e20000000c00 */
[----:B------:R-:W-:Y:S01]  /*7400*/  FMUL R31, R47, R31 ;  /* 0x0000001f2f1f7220 */ /* 0x000fe20000400000 */
[--C-:B------:R-:W-:Y:S02]  /*7410*/  HADD2.F32 R2, -RZ, R78.reuse.H0_H0 ;  /* 0x2000004eff027230 */ /* 0x100fe40000004100 */
[----:B------:R-:W-:Y:S01]  /*7420*/  FFMA R26, R49, R4, R26 ;  /* 0x00000004311a7223 */ /* 0x000fe2000000001a */
[----:B------:R-:W-:Y:S02]  /*7430*/  HADD2.F32 R3, -RZ, R78.H1_H1 ;  /* 0x3000004eff037230 */ /* 0x000fe40000004100 */
[----:B------:R-:W-:Y:S01]  /*7440*/  FMUL R29, R47, R33 ;  /* 0x000000212f1d7220 */ /* 0x000fe20000400000 */
[--C-:B------:R-:W-:Y:S01]  /*7450*/  HADD2.F32 R4, -RZ, R79.reuse.H0_H0 ;  /* 0x2000004fff047230 */ /* 0x100fe20000004100 */
[----:B------:R-:W-:Y:S01]  /*7460*/  F2FP.F16.F32.PACK_AB R16, R17, R16 ;  /* 0x000000101110723e */ /* 0x000fe200000000ff */
[----:B------:R-:W-:Y:S01]  /*7470*/  FMUL R30, R47, R34 ;  /* 0x000000222f1e7220 */ /* 0x000fe20000400000 */
        /* <DEDUP_REMOVED lines=14> */
[----:B------:R-:W-:Y:S02]  /*7560*/  F2FP.F16.F32.PACK_AB R27, R35, R30 ;  /* 0x0000001e231b723e */ /* 0x000fe400000000ff */
[----:B------:R-:W-:Y:S02]  /*7570*/  LEA R0, R65, UR48, 0x3 ;  /* 0x0000003041007c11 */ /* 0x000fe4000f8e18ff */
[----:B------:R-:W-:Y:S01]  /*7580*/  @P6 SHF.L.U32 R2, R97, 0x1f, RZ ;  /* 0x0000001f61026819 */ /* 0x000fe200000006ff */
        /* <DEDUP_REMOVED lines=9> */
[----:B------:R-:W-:Y:S02]  /*7620*/  UIADD3 UR8, UP0, UPT, UR52, 0x680, URZ ;  /* 0x0000068034087890 */ /* 0x000fe4000ff1e0ff */
[----:B------:R-:W-:Y:S02]  /*7630*/  UIADD3 UR5, UPT, UPT, UR41, 0x20, URZ ;  /* 0x0000002029057890 */ /* 0x000fe4000fffe0ff */
[----:B------:R-:W-:Y:S02]  /*7640*/  UIADD3 UR4, UPT, UPT, UR48, 0x2200, URZ ;  /* 0x0000220030047890 */ /* 0x000fe4000fffe0ff */
[----:B------:R-:W-:Y:S01]  /*7650*/  UIADD3.X UR9, UPT, UPT, URZ, UR53, URZ, UP0, !UPT ;  /* 0x00000035ff097290 */ /* 0x000fe200087fe4ff */
[----:B------:R-:W-:Y:S01]  /*7660*/  UMOV UR6, UR42 ;  /* 0x0000002a00067c82 */ /* 0x000fe20008000000 */
[----:B------:R-:W-:Y:S07]  /*7670*/  UMOV UR7, UR36 ;  /* 0x0000002400077c82 */ /* 0x000fee0008000000 */
[----:B------:R2:W-:Y:S01]  /*7680*/  UTMASTG.3D [UR4], [UR8] ;  /* 0x00000004080073b5 */ /* 0x0005e20008010000 */
[----:B------:R0:W-:Y:S01]  /*7690*/  UTMACMDFLUSH ;  /* 0x00000000000079b7 */ /* 0x0001e20000000000 */
[----:B--2---:R-:W-:Y:S04]  /*76a0*/  DEPBAR.LE SB0, 0x1 ;  /* 0x000080400000791a */ /* 0x004fe80000000000 */
.L_x_116:
[----:B------:R-:W-:Y:S05]  /*76b0*/  BSYNC.RECONVERGENT B0 ;  /* 0x0000000000007941 */ /* 0x000fea0003800200 */
.L_x_115:
[----:B------:R-:W-:Y:S01]  /*76c0*/  BAR.SYNC.DEFER_BLOCKING 0x1, 0x80 ;  /* 0x0042000000007b1d */ /* 0x000fe20000010000 */
[----:B------:R-:W-:Y:S04]  /*76d0*/  UIADD3 UR40, UPT, UPT, UR51, 0x1, URZ ;  /* 0x0000000133287890 */ /* 0x000fe8000fffe0ff */
[----:B------:R-:W-:Y:S04]  /*76e0*/  UISETP.NE.AND UP0, UPT, UR40, 0x4, UPT ;  /* 0x000000042800788c */ /* 0x000fe8000bf05270 */
[----:B------:R-:W-:Y:S01]  /*76f0*/  USEL UR40, UR40, URZ, UP0 ;  /* 0x000000ff28287287 */ /* 0x000fe20008000000 */
[----:B------:R2:W-:Y:S01]  /*7700*/  @P6 SYNCS.ARRIVE.TRANS64.RED.A1T0 RZ, [R72+URZ], RZ ;  /* 0x000000ff48ff69a7 */ /* 0x0005e200081004ff */
[----:B------:R-:W-:Y:S01]  /*7710*/  BSSY B1, `(.L_x_117) ;  /* 0x0000017000017945 */ /* 0x000fe20003800000 */
[----:B------:R-:W4:Y:S02]  /*7720*/  @P6 SYNCS.PHASECHK.TRANS64.TRYWAIT P0, [R0+URZ+0x50], R2 ;  /* 0x00005002000065a7 */ /* 0x000f2400080011ff */
[----:B----4-:R-:W-:Y:S01]  /*7730*/  @P6 SEL R66, RZ, 0x1, !P0 ;  /* 0x00000001ff426807 */ /* 0x010fe20004000000 */
[----:B--2---:R-:W-:Y:S06]  /*7740*/  @!P6 BRA `(.L_x_118) ;  /* 0x00000000004ce947 */ /* 0x004fec0003800000 */
        /* <DEDUP_REMOVED lines=9> */
[----:B------:R-:W-:Y:S04]  /*77e0*/  SHF.L.U32 R6, R97, 0x1f, RZ ;  /* 0x0000001f61067819 */ /* 0x000fe800000006ff */
[----:B------:R-:W2:Y:S02]  /*77f0*/  SYNCS.PHASECHK.TRANS64.TRYWAIT P0, [R0+URZ+0x50], R6 ;  /* 0x00005006000075a7 */ /* 0x000ea400080011ff */
[----:B--2---:R-:W-:Y:S05]  /*7800*/  @!P0 BRA `(.L_x_121) ;  /* 0x00000024007c8947 */ /* 0x004fea0003800000 */
.L_x_120:
[----:B------:R-:W-:Y:S05]  /*7810*/  BSYNC B0 ;  /* 0x0000000000007941 */ /* 0x000fea0003800000 */
.L_x_119:
[----:B------:R-:W-:Y:S02]  /*7820*/  ISETP.NE.AND P0, PT, R67, RZ, PT ;  /* 0x000000ff4300720c */ /* 0x000fe40003f05270 */
[----:B------:R-:W-:Y:S11]  /*7830*/  IADD3 R65, PT, PT, R65, 0x1, RZ ;  /* 0x0000000141417810 */ /* 0x000ff60007ffe0ff */
[----:B------:R4:W1:Y:S04]  /*7840*/  @P0 LDS.128 R56, [R5] ;  /* 0x0000000005380984 */ /* 0x0008680000000c00 */
[----:B------:R4:W1:Y:S04]  /*7850*/  @P0 LDS.128 R60, [R4+0x10] ;  /* 0x00001000043c0984 */ /* 0x0008680000000c00 */
[----:B------:R4:W1:Y:S04]  /*7860*/  @P0 LDS.128 R68, [R3+0x20] ;  /* 0x0000200003440984 */ /* 0x0008680000000c00 */
[----:B------:R4:W1:Y:S02]  /*7870*/  @P0 LDS.128 R76, [R2+0x30] ;  /* 0x00003000024c0984 */ /* 0x0008640000000c00 */
.L_x_118:
[----:B------:R-:W-:Y:S05]  /*7880*/  BSYNC B1 ;  /* 0x0000000000017941 */ /* 0x000fea0003800000 */
.L_x_117:
        /* <DEDUP_REMOVED lines=21> */
.L_x_122:
        /* <DEDUP_REMOVED lines=146> */
.L_x_124:
[----:B------:R-:W-:Y:S05]  /*8300*/  BSYNC.RECONVERGENT B0 ;  /* 0x0000000000007941 */ /* 0x000fea0003800200 */
.L_x_123:
        /* <DEDUP_REMOVED lines=21> */
.L_x_128:
[----:B------:R-:W-:Y:S05]  /*8460*/  BSYNC B0 ;  /* 0x0000000000007941 */ /* 0x000fea0003800000 */
.L_x_127:
[----:B------:R-:W-:Y:S11]  /*8470*/  ISETP.NE.AND P0, PT, R67, RZ, PT ;  /* 0x000000ff4300720c */ /* 0x000ff60003f05270 */
[----:B------:R-:W-:Y:S02]  /*8480*/  @!UPT UIADD3 URZ, UPT, UPT, URZ, URZ, URZ ;  /* 0x000000fffffff290 */ /* 0x000fe4000fffe0ff */
[----:B------:R4:W1:Y:S04]  /*8490*/  @P0 LDS.128 R56, [R4] ;  /* 0x0000000004380984 */ /* 0x0008680000000c00 */
[----:B------:R4:W1:Y:S04]  /*84a0*/  @P0 LDS.128 R60, [R3+0x10] ;  /* 0x00001000033c0984 */ /* 0x0008680000000c00 */
[----:B------:R4:W1:Y:S04]  /*84b0*/  @P0 LDS.128 R68, [R2+0x20] ;  /* 0x0000200002440984 */ /* 0x0008680000000c00 */
[----:B------:R4:W1:Y:S02]  /*84c0*/  @P0 LDS.128 R76, [R65+0x30] ;  /* 0x00003000414c0984 */ /* 0x0008640000000c00 */
.L_x_126:
[----:B------:R-:W-:Y:S05]  /*84d0*/  BSYNC B1 ;  /* 0x0000000000017941 */ /* 0x000fea0003800000 */
.L_x_125:
        /* <DEDUP_REMOVED lines=21> */
.L_x_130:
[----:B------:R-:W-:Y:S01]  /*8630*/  ISETP.NE.AND P0, PT, R102, RZ, PT ;  /* 0x000000ff6600720c */ /* 0x000fe20003f05270 */
[----:B------:R-:W-:Y:S05]  /*8640*/  WARPSYNC.ALL ;  /* 0x0000000000007948 */ /* 0x000fea0003800000 */
[----:B------:R-:W-:Y:S01]  /*8650*/  R2UR UR4, R48 ;  /* 0x00000000300472ca */ /* 0x000fe200000e0000 */
[--C-:B-1----:R-:W-:Y:S01]  /*8660*/  HADD2.F32 R0, -RZ, R56.reuse.H0_H0 ;  /* 0x20000038ff007230 */ /* 0x102fe20000004100 */
[----:B------:R-:W-:Y:S01]  /*8670*/  R2UR UR5, R64 ;  /* 0x00000000400572ca */ /* 0x000fe200000e0000 */
[----:B----4-:R-:W-:Y:S01]  /*8680*/  HADD2.F32 R2, -RZ, R56.H1_H1 ;  /* 0x30000038ff027230 */ /* 0x010fe20000004100 */
[----:B------:R-:W-:Y:S01]  /*8690*/  BSSY.RECONVERGENT B0, `(.L_x_131) ;  /* 0x0000089000007945 */ /* 0x000fe20003800200 */
[--C-:B------:R-:W-:Y:S02]  /*86a0*/  HADD2.F32 R3, -RZ, R57.reuse.H0_H0 ;  /* 0x20000039ff037230 */ /* 0x100fe40000004100 */
[----:B------:R-:W-:Y:S02]  /*86b0*/  HADD2.F32 R48, -RZ, R57.H1_H1 ;  /* 0x30000039ff307230 */ /* 0x000fe40000004100 */
[--C-:B------:R-:W-:Y:S02]  /*86c0*/  HADD2.F32 R50, -RZ, R58.reuse.H0_H0 ;  /* 0x2000003aff327230 */ /* 0x100fe40000004100 */
[----:B------:R-:W-:Y:S02]  /*86d0*/  HADD2.F32 R51, -RZ, R58.H1_H1 ;  /* 0x3000003aff337230 */ /* 0x000fe40000004100 */
[----:B------:R-:W1:Y:S01]  /*86e0*/  LDTM.x32 R4, tmem[UR4+0x60] ;  /* 0x00006004000479ee */ /* 0x000e6200082c0000 */
[----:B------:R-:W-:Y:S01]  /*86f0*/  NOP ;  /* 0x0000000000007918 */ /* 0x000fe20000000000 */
[----:B------:R-:W-:Y:S01]  /*8700*/  UIADD3 UR5, UPT, UPT, UR5, 0xe0, URZ ;  /* 0x000000e005057890 */ /* 0x000fe2000fffe0ff */
[--C-:B------:R-:W-:Y:S02]  /*8710*/  HADD2.F32 R52, -RZ, R59.reuse.H0_H0 ;  /* 0x2000003bff347230 */ /* 0x100fe40000004100 */
[----:B------:R-:W-:Y:S01]  /*8720*/  HADD2.F32 R53, -RZ, R59.H1_H1 ;  /* 0x3000003bff357230 */ /* 0x000fe20000004100 */
[----:B------:R-:W-:Y:S01]  /*8730*/  UPRMT UR5, UR37, 0x654, UR5 ;  /* 0x0000065425057896 */ /* 0x000fe20008000005 */
[--C-:B------:R-:W-:Y:S02]  /*8740*/  HADD2.F32 R54, -RZ, R60.reuse.H0_H0 ;  /* 0x2000003cff367230 */ /* 0x100fe40000004100 */
[----:B------:R-:W-:Y:S02]  /*8750*/  HADD2.F32 R55, -RZ, R60.H1_H1 ;  /* 0x3000003cff377230 */ /* 0x000fe40000004100 */
[--C-:B------:R-:W-:Y:S02]  /*8760*/  HADD2.F32 R56, -RZ, R61.reuse.H0_H0 ;  /* 0x2000003dff387230 */ /* 0x100fe40000004100 */
[----:B------:R-:W-:Y:S02]  /*8770*/  HADD2.F32 R57, -RZ, R61.H1_H1 ;  /* 0x3000003dff397230 */ /* 0x000fe40000004100 */
[----:B-1----:R-:W-:Y:S01]  /*8780*/  SYNCS.ARRIVE.TRANS64.RED.A1T0 RZ, [UR5], RZ ;  /* 0x000000ffffff79a7 */ /* 0x002fe20008100405 */
[--C-:B------:R-:W-:Y:S02]  /*8790*/  HADD2.F32 R58, -RZ, R62.reuse.H0_H0 ;  /* 0x2000003eff3a7230 */ /* 0x100fe40000004100 */
[----:B------:R-:W-:Y:S02]  /*87a0*/  HADD2.F32 R59, -RZ, R62.H1_H1 ;  /* 0x3000003eff3b7230 */ /* 0x000fe40000004100 */
[--C-:B------:R-:W-:Y:S02]  /*87b0*/  HADD2.F32 R60, -RZ, R63.reuse.H0_H0 ;  /* 0x2000003fff3c7230 */ /* 0x100fe40000004100 */
[----:B------:R-:W-:Y:S02]  /*87c0*/  HADD2.F32 R61, -RZ, R63.H1_H1 ;  /* 0x3000003fff3d7230 */ /* 0x000fe40000004100 */
[C---:B------:R-:W-:Y:S01]  /*87d0*/  FMUL R4, R47.reuse, R4 ;  /* 0x000000042f047220 */ /* 0x040fe20000400000 */
[C---:B------:R-:W-:Y:S01]  /*87e0*/  FMUL R5, R47.reuse, R5 ;  /* 0x000000052f057220 */ /* 0x040fe20000400000 */
[C---:B------:R-:W-:Y:S01]  /*87f0*/  FMUL R6, R47.reuse, R6 ;  /* 0x000000062f067220 */ /* 0x040fe20000400000 */
[----:B------:R-:W-:Y:S01]  /*8800*/  FMUL R7, R47, R7 ;  /* 0x000000072f077220 */ /* 0x000fe20000400000 */
[C---:B------:R-:W-:Y:S01]  /*8810*/  FFMA R4, R49.reuse, R0, R4 ;  /* 0x0000000031047223 */ /* 0x040fe20000000004 */
[C---:B------:R-:W-:Y:S01]  /*8820*/  FFMA R5, R49.reuse, R2, R5 ;  /* 0x0000000231057223 */ /* 0x040fe20000000005 */
[C---:B------:R-:W-:Y:S01]  /*8830*/  FFMA R6, R49.reuse, R3, R6 ;  /* 0x0000000331067223 */ /* 0x040fe20000000006 */
[----:B------:R-:W-:Y:S01]  /*8840*/  FFMA R7, R49, R48, R7 ;  /* 0x0000003031077223 */ /* 0x000fe20000000007 */
[C---:B------:R-:W-:Y:S01]  /*8850*/  FMUL R8, R47.reuse, R8 ;  /* 0x000000082f087220 */ /* 0x040fe20000400000 */
[----:B------:R-:W-:Y:S01]  /*8860*/  FMUL R9, R47, R9 ;  /* 0x000000092f097220 */ /* 0x000fe20000400000 */
[----:B------:R-:W-:Y:S01]  /*8870*/  F2FP.F16.F32.PACK_AB R4, R5, R4 ;  /* 0x000000040504723e */ /* 0x000fe200000000ff */
[----:B------:R-:W-:Y:S01]  /*8880*/  FMUL R0, R47, R10 ;  /* 0x0000000a2f007220 */ /* 0x000fe20000400000 */
[----:B------:R-:W-:Y:S01]  /*8890*/  F2FP.F16.F32.PACK_AB R5, R7, R6 ;  /* 0x000000060705723e */ /* 0x000fe200000000ff */
[C---:B------:R-:W-:Y:S01]  /*88a0*/  FFMA R8, R49.reuse, R50, R8 ;  /* 0x0000003231087223 */ /* 0x040fe20000000008 */
[C---:B------:R-:W-:Y:S01]  /*88b0*/  FFMA R9, R49.reuse, R51, R9 ;  /* 0x0000003331097223 */ /* 0x040fe20000000009 */
[----:B------:R-:W-:Y:S01]  /*88c0*/  FFMA R0, R49, R52, R0 ;  /* 0x0000003431007223 */ /* 0x000fe20000000000 */
[C---:B------:R-:W-:Y:S01]  /*88d0*/  FMUL R2, R47.reuse, R11 ;  /* 0x0000000b2f027220 */ /* 0x040fe20000400000 */
[C---:B------:R-:W-:Y:S01]  /*88e0*/  FMUL R3, R47.reuse, R12 ;  /* 0x0000000c2f037220 */ /* 0x040fe20000400000 */
[----:B------:R-:W-:Y:S01]  /*88f0*/  FMUL R10, R47, R13 ;  /* 0x0000000d2f0a7220 */ /* 0x000fe20000400000 */
[----:B------:R-:W-:Y:S01]  /*8900*/  F2FP.F16.F32.PACK_AB R6, R9, R8 ;  /* 0x000000080906723e */ /* 0x000fe200000000ff */
[C---:B------:R-:W-:Y:S01]  /*8910*/  FFMA R2, R49.reuse, R53, R2 ;  /* 0x0000003531027223 */ /* 0x040fe20000000002 */
[C---:B------:R-:W-:Y:S01]  /*8920*/  FFMA R3, R49.reuse, R54, R3 ;  /* 0x0000003631037223 */ /* 0x040fe20000000003 */
[----:B------:R-:W-:Y:S01]  /*8930*/  FFMA R10, R49, R55, R10 ;  /* 0x00000037310a7223 */ /* 0x000fe2000000000a */
[C---:B------:R-:W-:Y:S01]  /*8940*/  FMUL R11, R47.reuse, R14 ;  /* 0x0000000e2f0b7220 */ /* 0x040fe20000400000 */
[C---:B------:R-:W-:Y:S01]  /*8950*/  FMUL R15, R47.reuse, R15 ;  /* 0x0000000f2f0f7220 */ /* 0x040fe20000400000 */
[C---:B------:R-:W-:Y:S01]  /*8960*/  FMUL R12, R47.reuse, R16 ;  /* 0x000000102f0c7220 */ /* 0x040fe20000400000 */
[----:B------:R-:W-:Y:S01]  /*8970*/  FMUL R13, R47, R17 ;  /* 0x000000112f0d7220 */ /* 0x000fe20000400000 */
[----:B------:R-:W-:Y:S01]  /*8980*/  FFMA R11, R49, R56, R11 ;  /* 0x00000038310b7223 */ /* 0x000fe2000000000b */
[----:B------:R-:W-:Y:S01]  /*8990*/  FMUL R14, R47, R18 ;  /* 0x000000122f0e7220 */ /* 0x000fe20000400000 */
[----:B------:R-:W-:Y:S01]  /*89a0*/  FFMA R15, R49, R57, R15 ;  /* 0x00000039310f7223 */ /* 0x000fe2000000000f */
[--C-:B------:R-:W-:Y:S02]  /*89b0*/  HADD2.F32 R62, -RZ, R68.reuse.H0_H0 ;  /* 0x20000044ff3e7230 */ /* 0x100fe40000004100 */
[----:B------:R-:W-:Y:S01]  /*89c0*/  FMUL R19, R47, R19 ;  /* 0x000000132f137220 */ /* 0x000fe20000400000 */
[----:B------:R-:W-:Y:S01]  /*89d0*/  F2FP.F16.F32.PACK_AB R7, R2, R0 ;  /* 0x000000000207723e */ /* 0x000fe200000000ff */
[----:B------:R-:W-:Y:S01]  /*89e0*/  FFMA R12, R49, R58, R12 ;  /* 0x0000003a310c7223 */ /* 0x000fe2000000000c */
[----:B------:R-:W-:Y:S02]  /*89f0*/  HADD2.F32 R63, -RZ, R68.H1_H1 ;  /* 0x30000044ff3f7230 */ /* 0x000fe40000004100 */
[----:B------:R-:W-:Y:S01]  /*8a00*/  FMUL R16, R47, R20 ;  /* 0x000000142f107220 */ /* 0x000fe20000400000 */
[----:B------:R-:W-:Y:S01]  /*8a10*/  FFMA R13, R49, R59, R13 ;  /* 0x0000003b310d7223 */ /* 0x000fe2000000000d */
[----:B------:R1:W-:Y:S01]  /*8a20*/  STS.128 [R100+0x6000], R4 ;  /* 0x0060000464007388 */ /* 0x0003e20000000c00 */
[--C-:B------:R-:W-:Y:S02]  /*8a30*/  HADD2.F32 R64, -RZ, R69.reuse.H0_H0 ;  /* 0x20000045ff407230 */ /* 0x100fe40000004100 */
[----:B------:R-:W-:Y:S01]  /*8a40*/  FMUL R17, R47, R21 ;  /* 0x000000152f117220 */ /* 0x000fe20000400000 */
[----:B------:R-:W-:Y:S01]  /*8a50*/  FFMA R14, R49, R60, R14 ;  /* 0x0000003c310e7223 */ /* 0x000fe2000000000e */
[----:B------:R-:W-:Y:S02]  /*8a60*/  HADD2.F32 R65, -RZ, R69.H1_H1 ;  /* 0x30000045ff417230 */ /* 0x000fe40000004100 */
[----:B------:R-:W-:Y:S01]  /*8a70*/  FMUL R18, R47, R22 ;  /* 0x000000162f127220 */ /* 0x000fe20000400000 */
[----:B------:R-:W-:Y:S01]  /*8a80*/  FFMA R19, R49, R61, R19 ;  /* 0x0000003d31137223 */ /* 0x000fe20000000013 */
        /* <DEDUP_REMOVED lines=11> */
[----:B------:R-:W-:Y:S01]  /*8b40*/  F2FP.F16.F32.PACK_AB R8, R10, R3 ;  /* 0x000000030a08723e */ /* 0x000fe200000000ff */
[----:B------:R-:W-:Y:S01]  /*8b50*/  FFMA R23, R49, R65, R23 ;  /* 0x0000004131177223 */ /* 0x000fe20000000017 */
[----:B------:R-:W-:Y:S01]  /*8b60*/  F2FP.F16.F32.PACK_AB R9, R15, R11 ;  /* 0x0000000b0f09723e */ /* 0x000fe200000000ff */
[--C-:B------:R-:W-:Y:S02]  /*8b70*/  HADD2.F32 R70, -RZ, R76.reuse.H0_H0 ;  /* 0x2000004cff467230 */ /* 0x100fe40000004100 */
[----:B------:R-:W-:Y:S01]  /*8b80*/  FMUL R27, R47, R27 ;  /* 0x0000001b2f1b7220 */ /* 0x000fe20000400000 */
[----:B------:R-:W-:Y:S01]  /*8b90*/  F2FP.F16.F32.PACK_AB R10, R13, R12 ;  /* 0x0000000c0d0a723e */ /* 0x000fe200000000ff */
[----:B------:R-:W-:Y:S01]  /*8ba0*/  FFMA R20, R49, R66, R20 ;  /* 0x0000004231147223 */ /* 0x000fe20000000014 */
[----:B------:R-:W-:Y:S01]  /*8bb0*/  F2FP.F16.F32.PACK_AB R11, R19, R14 ;  /* 0x0000000e130b723e */ /* 0x000fe200000000ff */
[----:B------:R-:W-:Y:S02]  /*8bc0*/  HADD2.F32 R71, -RZ, R76.H1_H1 ;  /* 0x3000004cff477230 */ /* 0x000fe40000004100 */
[----:B------:R-:W-:Y:S01]  /*8bd0*/  FMUL R24, R47, R28 ;  /* 0x0000001c2f187220 */ /* 0x000fe20000400000 */
[----:B------:R-:W-:Y:S01]  /*8be0*/  FFMA R21, R49, R67, R21 ;  /* 0x0000004331157223 */ /* 0x000fe20000000015 */
[--C-:B------:R-:W-:Y:S01]  /*8bf0*/  HADD2.F32 R72, -RZ, R77.reuse.H0_H0 ;  /* 0x2000004dff487230 */ /* 0x100fe20000004100 */
[----:B------:R1:W-:Y:S01]  /*8c00*/  STS.128 [R99+0x6010], R8 ;  /* 0x0060100863007388 */ /* 0x0003e20000000c00 */
        /* <DEDUP_REMOVED lines=49> */
.L_x_132:
[----:B------:R-:W-:Y:S05]  /*8f20*/  BSYNC.RECONVERGENT B0 ;  /* 0x0000000000007941 */ /* 0x000fea0003800200 */
.L_x_131:
[----:B------:R-:W-:Y:S01]  /*8f30*/  BAR.SYNC.DEFER_BLOCKING 0x1, 0x80 ;  /* 0x0042000000007b1d */ /* 0x000fe20000010000 */
[----:B------:R-:W-:Y:S01]  /*8f40*/  UISETP.NE.AND UP0, UPT, UR49, -0x4, UPT ;  /* 0xfffffffc3100788c */ /* 0x000fe2000bf05270 */
[----:B------:R-:W-:Y:S08]  /*8f50*/  IADD3 R45, PT, PT, R45, 0x1, RZ ;  /* 0x000000012d2d7810 */ /* 0x000ff00007ffe0ff */
[----:B------:R-:W-:Y:S05]  /*8f60*/  BRA.U !UP0, `(.L_x_133) ;  /* 0x0000000108287547 */ /* 0x000fea000b800000 */
[----:B------:R-:W-:Y:S01]  /*8f70*/  ISETP.NE.AND P0, PT, R107, RZ, PT ;  /* 0x000000ff6b00720c */ /* 0x000fe20003f05270 */
[----:B------:R-:W-:Y:S01]  /*8f80*/  IMAD.U32 R2, RZ, RZ, UR51 ;  /* 0x00000033ff027e24 */ /* 0x000fe2000f8e00ff */
[----:B------:R-:W-:Y:S01]  /*8f90*/  UIADD3 UR51, UPT, UPT, UR51, 0x1, URZ ;  /* 0x0000000133337890 */ /* 0x000fe2000fffe0ff */
[----:B------:R-:W-:Y:S03]  /*8fa0*/  IMAD.U32 R0, RZ, RZ, UR37 ;  /* 0x00000025ff007e24 */ /* 0x000fe6000f8e00ff */
[----:B------:R-:W-:Y:S04]  /*8fb0*/  UISETP.NE.AND UP0, UPT, UR51, 0x4, UPT ;  /* 0x000000043300788c */ /* 0x000fe8000bf05270 */
[----:B------:R-:W-:Y:S03]  /*8fc0*/  USEL UR51, UR51, URZ, UP0 ;  /* 0x000000ff33337287 */ /* 0x000fe60008000000 */
[----:B------:R-:W-:Y:S05]  /*8fd0*/  @P0 LEA R2, R2, UR48, 0x3 ;  /* 0x0000003002020c11 */ /* 0x000fea000f8e18ff */
[----:B------:R-:W-:Y:S05]  /*8fe0*/  @P0 VIADD R2, R2, 0x70 ;  /* 0x0000007002020836 */ /* 0x000fea0000000000 */
[----:B------:R-:W-:Y:S04]  /*8ff0*/  @P0 PRMT R0, R0, 0x654, R2 ;  /* 0x0000065400000816 */ /* 0x000fe80000000002 */
[----:B------:R2:W-:Y:S03]  /*9000*/  @P0 SYNCS.ARRIVE.TRANS64.RED.A1T0 RZ, [R0+URZ], RZ ;  /* 0x000000ff00ff09a7 */ /* 0x0005e600081004ff */
.L_x_133:
[----:B------:R-:W-:Y:S01]  /*9010*/  ISETP.NE.AND P2, PT, R103, RZ, PT ;  /* 0x000000ff6700720c */ /* 0x000fe20003f45270 */
[----:B------:R-:W-:Y:S01]  /*9020*/  UIADD3 UR49, UPT, UPT, UR49, 0x4, URZ ;  /* 0x0000000431317890 */ /* 0x000fe2000fffe0ff */
[----:B------:R-:W-:Y:S01]  /*9030*/  ISETP.NE.AND P0, PT, R105, 0x2, PT ;  /* 0x000000026900780c */ /* 0x000fe20003f05270 */
[----:B------:R-:W-:Y:S01]  /*9040*/  IMAD.IADD R20, R43, 0x1, R86 ;  /* 0x000000012b147824 */ /* 0x000fe200078e0256 */
[----:B------:R-:W-:Y:S01]  /*9050*/  ISETP.NE.AND P1, PT, R45, 0x4, PT ;  /* 0x000000042d00780c */ /* 0x000fe20003f25270 */
[----:B------:R-:W-:Y:S01]  /*9060*/  IMAD.IADD R21, R44, 0x1, R87 ;  /* 0x000000012c157824 */ /* 0x000fe200078e0257 */
[----:B------:R-:W-:Y:S02]  /*9070*/  SEL R2, RZ, 0x1, P0 ;  /* 0x00000001ff027807 */ /* 0x000fe40000000000 */
[----:B--2---:R-:W-:Y:S02]  /*9080*/  SEL R0, RZ, 0x1, P1 ;  /* 0x00000001ff007807 */ /* 0x004fe40000800000 */
[----:B------:R-:W-:Y:S02]  /*9090*/  LOP3.LUT R95, R95, R2, RZ, 0x3c, !PT ;  /* 0x000000025f5f7212 */ /* 0x000fe400078e3cff */
[----:B------:R-:W-:Y:S02]  /*90a0*/  LOP3.LUT R96, R96, R0, RZ, 0x3c, !PT ;  /* 0x0000000060607212 */ /* 0x000fe400078e3cff */
[----:B------:R-:W-:Y:S02]  /*90b0*/  @P2 R2UR UR36, R94 ;  /* 0x000000005e2422ca */ /* 0x000fe400000e0000 */
[----:B------:R-:W-:Y:S02]  /*90c0*/  SEL R105, R105, RZ, P0 ;  /* 0x000000ff69697207 */ /* 0x000fe40000000000 */
[----:B------:R-:W-:Y:S01]  /*90d0*/  SEL R45, R45, RZ, P1 ;  /* 0x000000ff2d2d7207 */ /* 0x000fe20000800000 */
[----:B------:R-:W-:Y:S10]  /*90e0*/  @P2 BRA `(.L_x_134) ;  /* 0xffffffc000502947 */ /* 0x000ff4000383ffff */
[----:B------:R-:W-:-:S09]  /*90f0*/  UISETP.NE.AND UP0, UPT, UR50, URZ, UPT ;  /* 0x000000ff3200728c */ /* 0x000fd2000bf05270 */
[----:B------:R-:W-:Y:S05]  /*9100*/  BRA.U !UP0, `(.L_x_135) ;  /* 0x0000000108487547 */ /* 0x000fea000b800000 */
[----:B------:R-:W2:Y:S02]  /*9110*/  LDCU.64 UR4, c[0x0][0x890] ;  /* 0x00011200ff0477ac */ /* 0x000ea40008000a00 */
[----:B--2---:R-:W-:-:S04]  /*9120*/  UISETP.NE.U32.AND UP0, UPT, UR4, URZ, UPT ;  /* 0x000000ff0400728c */ /* 0x004fc8000bf05070 */
[----:B------:R-:W-:-:S09]  /*9130*/  UISETP.NE.AND.EX UP0, UPT, UR5, URZ, UPT, UP0 ;  /* 0x000000ff0500728c */ /* 0x000fd2000bf05300 */
[----:B------:R-:W-:Y:S05]  /*9140*/  BRA.U UP0, `(.L_x_136) ;  /* 0x00000001000c7547 */ /* 0x000fea000b800000 */
[----:B------:R-:W-:-:S13]  /*9150*/  FSETP.NEU.AND P0, PT, R49, RZ, PT ;  /* 0x000000ff3100720b */ /* 0x000fda0003f0d000 */
[----:B------:R-:W-:Y:S05]  /*9160*/  @!P0 EXIT ;  /* 0x000000000000894d */ /* 0x000fea0003800000 */
[----:B------:R-:W-:Y:S05]  /*9170*/  BRA `(.L_x_135) ;  /* 0x00000000002c7947 */ /* 0x000fea0003800000 */
.L_x_136:
[----:B------:R-:W-:Y:S01]  /*9180*/  ISETP.NE.AND P0, PT, R104, RZ, PT ;  /* 0x000000ff6800720c */ /* 0x000fe20003f05270 */
[----:B------:R-:W-:-:S12]  /*9190*/  BSSY.RECONVERGENT B0, `(.L_x_135) ;  /* 0x0000009000007945 */ /* 0x000fd80003800200 */
[----:B------:R-:W-:Y:S05]  /*91a0*/  @P0 BRA `(.L_x_137) ;  /* 0x0000000000140947 */ /* 0x000fea0003800000 */
[----:B------:R-:W2:Y:S02]  /*91b0*/  LDCU.64 UR4, c[0x0][0x888] ;  /* 0x00011100ff0477ac */ /* 0x000ea40008000a00 */
[----:B--2---:R-:W-:-:S04]  /*91c0*/  ISETP.NE.U32.AND P0, PT, RZ, UR4, PT ;  /* 0x00000004ff007c0c */ /* 0x004fc8000bf05070 */
[----:B------:R-:W-:-:S13]  /*91d0*/  ISETP.NE.AND.EX P0, PT, RZ, UR5, PT, P0 ;  /* 0x00000005ff007c0c */ /* 0x000fda000bf05300 */
[----:B------:R-:W-:Y:S05]  /*91e0*/  @!P0 EXIT ;  /* 0x000000000000894d */ /* 0x000fea0003800000 */
[----:B------:R-:W-:Y:S05]  /*91f0*/  BRA `(.L_x_138) ;  /* 0x0000000000087947 */ /* 0x000fea0003800000 */
.L_x_137:
[----:B------:R-:W-:-:S13]  /*9200*/  FSETP.NEU.AND P0, PT, R49, RZ, PT ;  /* 0x000000ff3100720b */ /* 0x000fda0003f0d000 */
[----:B------:R-:W-:Y:S05]  /*9210*/  @!P0 EXIT ;  /* 0x000000000000894d */ /* 0x000fea0003800000 */
.L_x_138:
[----:B------:R-:W-:Y:S05]  /*9220*/  BSYNC.RECONVERGENT B0 ;  /* 0x0000000000007941 */ /* 0x000fea0003800200 */
.L_x_135:
[----:B------:R-:W-:Y:S01]  /*9230*/  ULEA UR4, UR51, UR48, 0x3 ;  /* 0x0000003033047291 */ /* 0x000fe2000f8e18ff */
[----:B------:R-:W-:-:S04]  /*9240*/  DEPBAR.LE SB0, 0x0 ;  /* 0x000080000000791a */ /* 0x000fc80000000000 */
[----:B------:R-:W-:-:S04]  /*9250*/  UIADD3 UR4, UPT, UPT, UR4, 0x70, URZ ;  /* 0x0000007004047890 */ /* 0x000fc8000fffe0ff */
[----:B------:R-:W-:-:S09]  /*9260*/  UPRMT UR4, UR37, 0x654, UR4 ;  /* 0x0000065425047896 */ /* 0x000fd20008000004 */
[----:B------:R-:W-:Y:S01]  /*9270*/  SYNCS.ARRIVE.TRANS64.RED.A1T0 RZ, [UR4], RZ ;  /* 0x000000ffffff79a7 */ /* 0x000fe20008100404 */
[----:B------:R-:W-:Y:S05]  /*9280*/  EXIT ;  /* 0x000000000000794d */ /* 0x000fea0003800000 */
.L_x_24:
[----:B--2---:R2:W4:Y:S02]  /*9290*/  SYNCS.PHASECHK.TRANS64.TRYWAIT P0, [R2+URZ+0x110], R3 ;  /* 0x00011003020075a7 */ /* 0x00452400080011ff */
[----:B----4-:R-:W-:Y:S05]  /*92a0*/  @!P0 NANOSLEEP.SYNCS 0x989680 ;  /* 0x009896800000895d */ /* 0x010fea0003900000 */
[----:B------:R-:W4:Y:S02]  /*92b0*/  @!P0 SYNCS.PHASECHK.TRANS64 P0, [R2+URZ+0x110], R3 ;  /* 0x00011003020085a7 */ /* 0x000f2400080010ff */
[----:B----4-:R-:W-:Y:S05]  /*92c0*/  @!P0 BRA `(.L_x_24) ;  /* 0xfffffffc00f08947 */ /* 0x010fea000383ffff */
[----:B------:R-:W-:Y:S05]  /*92d0*/  BRA `(.L_x_139) ;  /* 0xffffff8400887947 */ /* 0x000fea000383ffff */
.L_x_27:
[----:B-1----:R-:W-:-:S07]  /*92e0*/  MOV R2, UR33 ;  /* 0x0000002100027c02 */ /* 0x002fce0008000f00 */
.L_x_140:
[----:B-1----:R1:W2:Y:S02]  /*92f0*/  SYNCS.PHASECHK.TRANS64.TRYWAIT P0, [R2+URZ+0x28], R4 ;  /* 0x00002804020075a7 */ /* 0x0022a400080011ff */
[----:B--2---:R-:W-:Y:S05]  /*9300*/  @!P0 NANOSLEEP.SYNCS 0x989680 ;  /* 0x009896800000895d */ /* 0x004fea0003900000 */
[----:B------:R-:W2:Y:S02]  /*9310*/  @!P0 SYNCS.PHASECHK.TRANS64 P0, [R2+URZ+0x28], R4 ;  /* 0x00002804020085a7 */ /* 0x000ea400080010ff */
[----:B--2---:R-:W-:Y:S05]  /*9320*/  @!P0 BRA `(.L_x_140) ;  /* 0xfffffffc00f08947 */ /* 0x004fea000383ffff */
[----:B------:R-:W-:Y:S05]  /*9330*/  BRA `(.L_x_26) ;  /* 0xffffff8400e07947 */ /* 0x000fea000383ffff */
.L_x_34:
[----:B-1----:R-:W-:-:S07]  /*9340*/  MOV R2, UR33 ;  /* 0x0000002100027c02 */ /* 0x002fce0008000f00 */
.L_x_141:
[----:B-1----:R1:W2:Y:S02]  /*9350*/  SYNCS.PHASECHK.TRANS64.TRYWAIT P0, [R2+URZ+0x28], R4 ;  /* 0x00002804020075a7 */ /* 0x0022a400080011ff */
[----:B--2---:R-:W-:Y:S05]  /*9360*/  @!P0 NANOSLEEP.SYNCS 0x989680 ;  /* 0x009896800000895d */ /* 0x004fea0003900000 */
[----:B------:R-:W2:Y:S02]  /*9370*/  @!P0 SYNCS.PHASECHK.TRANS64 P0, [R2+URZ+0x28], R4 ;  /* 0x00002804020085a7 */ /* 0x000ea400080010ff */
[----:B--2---:R-:W-:Y:S05]  /*9380*/  @!P0 BRA `(.L_x_141) ;  /* 0xfffffffc00f08947 */ /* 0x004fea000383ffff */
[----:B------:R-:W-:Y:S05]  /*9390*/  BRA `(.L_x_33) ;  /* 0xffffff8800d47947 */ /* 0x000fea000383ffff */
.L_x_39:
[----:B-1----:R1:W2:Y:S02]  /*93a0*/  SYNCS.PHASECHK.TRANS64.TRYWAIT P0, [R2+URZ+0xa0], R3 ;  /* 0x0000a003020075a7 */ /* 0x0022a400080011ff */
[----:B--2---:R-:W-:Y:S05]  /*93b0*/  @!P0 NANOSLEEP.SYNCS 0x989680 ;  /* 0x009896800000895d */ /* 0x004fea0003900000 */
[----:B------:R-:W2:Y:S02]  /*93c0*/  @!P0 SYNCS.PHASECHK.TRANS64 P0, [R2+URZ+0xa0], R3 ;  /* 0x0000a003020085a7 */ /* 0x000ea400080010ff */
[----:B--2---:R-:W-:Y:S05]  /*93d0*/  @!P0 BRA `(.L_x_39) ;  /* 0xfffffffc00f08947 */ /* 0x004fea000383ffff */
[----:B------:R-:W-:Y:S05]  /*93e0*/  BRA `(.L_x_142) ;  /* 0xffffff8c00a07947 */ /* 0x000fea000383ffff */
.L_x_43:
[----:B---3--:R-:W-:-:S07]  /*93f0*/  MOV R0, UR4 ;  /* 0x0000000400007c02 */ /* 0x008fce0008000f00 */
.L_x_143:
[----:B-1----:R1:W2:Y:S02]  /*9400*/  SYNCS.PHASECHK.TRANS64.TRYWAIT P0, [R0+URZ], R2 ;  /* 0x00000002000075a7 */ /* 0x0022a400080011ff */
[----:B--2---:R-:W-:Y:S05]  /*9410*/  @!P0 NANOSLEEP.SYNCS 0x989680 ;  /* 0x009896800000895d */ /* 0x004fea0003900000 */
[----:B------:R-:W2:Y:S02]  /*9420*/  @!P0 SYNCS.PHASECHK.TRANS64 P0, [R0+URZ], R2 ;  /* 0x00000002000085a7 */ /* 0x000ea400080010ff */
[----:B--2---:R-:W-:Y:S05]  /*9430*/  @!P0 BRA `(.L_x_143) ;  /* 0xfffffffc00f08947 */ /* 0x004fea000383ffff */
[----:B------:R-:W-:Y:S05]  /*9440*/  BRA `(.L_x_144) ;  /* 0xffffff9400107947 */ /* 0x000fea000383ffff */
.L_x_44:
[----:B---3--:R-:W-:-:S07]  /*9450*/  MOV R0, UR4 ;  /* 0x0000000400007c02 */ /* 0x008fce0008000f00 */
.L_x_145:
[----:B-1----:R1:W2:Y:S02]  /*9460*/  SYNCS.PHASECHK.TRANS64.TRYWAIT P0, [R0+URZ], R3 ;  /* 0x00000003000075a7 */ /* 0x0022a400080011ff */
[----:B--2---:R-:W-:Y:S05]  /*9470*/  @!P0 NANOSLEEP.SYNCS 0x989680 ;  /* 0x009896800000895d */ /* 0x004fea0003900000 */
[----:B------:R-:W2:Y:S02]  /*9480*/  @!P0 SYNCS.PHASECHK.TRANS64 P0, [R0+URZ], R3 ;  /* 0x00000003000085a7 */ /* 0x000ea400080010ff */
[----:B--2---:R-:W-:Y:S05]  /*9490*/  @!P0 BRA `(.L_x_145) ;  /* 0xfffffffc00f08947 */ /* 0x004fea000383ffff */
[----:B------:R-:W-:Y:S05]  /*94a0*/  BRA `(.L_x_146) ;  /* 0xffffff94001c7947 */ /* 0x000fea000383ffff */
.L_x_45:
[----:B---3--:R-:W-:-:S07]  /*94b0*/  MOV R0, UR4 ;  /* 0x0000000400007c02 */ /* 0x008fce0008000f00 */
.L_x_147:
[----:B-1----:R1:W2:Y:S02]  /*94c0*/  SYNCS.PHASECHK.TRANS64.TRYWAIT P0, [R0+URZ], R3 ;  /* 0x00000003000075a7 */ /* 0x0022a400080011ff */
[----:B--2---:R-:W-:Y:S05]  /*94d0*/  @!P0 NANOSLEEP.SYNCS 0x989680 ;  /* 0x009896800000895d */ /* 0x004fea0003900000 */
[----:B------:R-:W2:Y:S02]  /*94e0*/  @!P0 SYNCS.PHASECHK.TRANS64 P0, [R0+URZ], R3 ;  /* 0x00000003000085a7 */ /* 0x000ea400080010ff */
[----:B--2---:R-:W-:Y:S05]  /*94f0*/  @!P0 BRA `(.L_x_147) ;  /* 0xfffffffc00f08947 */ /* 0x004fea000383ffff */
[----:B------:R-:W-:Y:S05]  /*9500*/  BRA `(.L_x_148) ;  /* 0xffffff9400287947 */ /* 0x000fea000383ffff */
.L_x_46:
[----:B---3--:R-:W-:-:S07]  /*9510*/  MOV R0, UR4 ;  /* 0x0000000400007c02 */ /* 0x008fce0008000f00 */
.L_x_149:
[----:B-1----:R1:W2:Y:S02]  /*9520*/  SYNCS.PHASECHK.TRANS64.TRYWAIT P0, [R0+URZ], R3 ;  /* 0x00000003000075a7 */ /* 0x0022a400080011ff */
[----:B--2---:R-:W-:Y:S05]  /*9530*/  @!P0 NANOSLEEP.SYNCS 0x989680 ;  /* 0x009896800000895d */ /* 0x004fea0003900000 */
[----:B------:R-:W2:Y:S02]  /*9540*/  @!P0 SYNCS.PHASECHK.TRANS64 P0, [R0+URZ], R3 ;  /* 0x00000003000085a7 */ /* 0x000ea400080010ff */
[----:B--2---:R-:W-:Y:S05]  /*9550*/  @!P0 BRA `(.L_x_149) ;  /* 0xfffffffc00f08947 */ /* 0x004fea000383ffff */
[----:B------:R-:W-:Y:S05]  /*9560*/  BRA `(.L_x_150) ;  /* 0xffffff9400347947 */ /* 0x000fea000383ffff */
.L_x_49:
[----:B-1----:R1:W2:Y:S02]  /*9570*/  SYNCS.PHASECHK.TRANS64.TRYWAIT P0, [R0+URZ+0x100], R4 ;  /* 0x00010004000075a7 */ /* 0x0022a400080011ff */
[----:B--2---:R-:W-:Y:S05]  /*9580*/  @!P0 NANOSLEEP.SYNCS 0x989680 ;  /* 0x009896800000895d */ /* 0x004fea0003900000 */
[----:B------:R-:W2:Y:S02]  /*9590*/  @!P0 SYNCS.PHASECHK.TRANS64 P0, [R0+URZ+0x100], R4 ;  /* 0x00010004000085a7 */ /* 0x000ea400080010ff */
[----:B--2---:R-:W-:Y:S05]  /*95a0*/  @!P0 BRA `(.L_x_49) ;  /* 0xfffffffc00f08947 */ /* 0x004fea000383ffff */
[----:B------:R-:W-:Y:S05]  /*95b0*/  BRA `(.L_x_151) ;  /* 0xffffff9400947947 */ /* 0x000fea000383ffff */
.L_x_50:
[----:B------:R-:W-:-:S07]  /*95c0*/  MOV R0, UR5 ;  /* 0x0000000500007c02 */ /* 0x000fce0008000f00 */
.L_x_152:
[----:B-1----:R1:W2:Y:S02]  /*95d0*/  SYNCS.PHASECHK.TRANS64.TRYWAIT P0, [R0+URZ+0xb0], R5 ;  /* 0x0000b005000075a7 */ /* 0x0022a400080011ff */
[----:B--2---:R-:W-:Y:S05]  /*95e0*/  @!P0 NANOSLEEP.SYNCS 0x989680 ;  /* 0x009896800000895d */ /* 0x004fea0003900000 */
[----:B------:R-:W2:Y:S02]  /*95f0*/  @!P0 SYNCS.PHASECHK.TRANS64 P0, [R0+URZ+0xb0], R5 ;  /* 0x0000b005000085a7 */ /* 0x000ea400080010ff */
[----:B--2---:R-:W-:Y:S05]  /*9600*/  @!P0 BRA `(.L_x_152) ;  /* 0xfffffffc00f08947 */ /* 0x004fea000383ffff */
[----:B------:R-:W-:Y:S05]  /*9610*/  BRA `(.L_x_153) ;  /* 0xffffff9400a47947 */ /* 0x000fea000383ffff */
.L_x_51:
[----:B-1----:R1:W2:Y:S02]  /*9620*/  SYNCS.PHASECHK.TRANS64.TRYWAIT P1, [R0+URZ+0xa0], R4 ;  /* 0x0000a004000075a7 */ /* 0x0022a400080211ff */
[----:B--2---:R-:W-:Y:S05]  /*9630*/  @!P1 NANOSLEEP.SYNCS 0x989680 ;  /* 0x009896800000995d */ /* 0x004fea0003900000 */
[----:B------:R-:W2:Y:S02]  /*9640*/  @!P1 SYNCS.PHASECHK.TRANS64 P1, [R0+URZ+0xa0], R4 ;  /* 0x0000a004000095a7 */ /* 0x000ea400080210ff */
[----:B--2---:R-:W-:Y:S05]  /*9650*/  @!P1 BRA `(.L_x_51) ;  /* 0xfffffffc00f09947 */ /* 0x004fea000383ffff */
[----:B------:R-:W-:Y:S05]  /*9660*/  BRA `(.L_x_154) ;  /* 0xffffff9400d47947 */ /* 0x000fea000383ffff */
.L_x_54:
[----:B------:R-:W-:-:S07]  /*9670*/  MOV R0, UR5 ;  /* 0x0000000500007c02 */ /* 0x000fce0008000f00 */
.L_x_155:
[----:B-1----:R1:W2:Y:S02]  /*9680*/  SYNCS.PHASECHK.TRANS64.TRYWAIT P0, [R0+URZ+0xb0], R2 ;  /* 0x0000b002000075a7 */ /* 0x0022a400080011ff */
[----:B--2---:R-:W-:Y:S05]  /*9690*/  @!P0 NANOSLEEP.SYNCS 0x989680 ;  /* 0x009896800000895d */ /* 0x004fea0003900000 */
[----:B------:R-:W2:Y:S02]  /*96a0*/  @!P0 SYNCS.PHASECHK.TRANS64 P0, [R0+URZ+0xb0], R2 ;  /* 0x0000b002000085a7 */ /* 0x000ea400080010ff */
[----:B--2---:R-:W-:Y:S05]  /*96b0*/  @!P0 BRA `(.L_x_155) ;  /* 0xfffffffc00f08947 */ /* 0x004fea000383ffff */
[----:B------:R-:W-:Y:S05]  /*96c0*/  BRA `(.L_x_53) ;  /* 0xffffff9800287947 */ /* 0x000fea000383ffff */
.L_x_61:
[----:B-1----:R1:W2:Y:S02]  /*96d0*/  SYNCS.PHASECHK.TRANS64.TRYWAIT P1, [R0+URZ+0xa0], R2 ;  /* 0x0000a002000075a7 */ /* 0x0022a400080211ff */
[----:B--2---:R-:W-:Y:S05]  /*96e0*/  @!P1 NANOSLEEP.SYNCS 0x989680 ;  /* 0x009896800000995d */ /* 0x004fea0003900000 */
[----:B------:R-:W2:Y:S02]  /*96f0*/  @!P1 SYNCS.PHASECHK.TRANS64 P1, [R0+URZ+0xa0], R2 ;  /* 0x0000a002000095a7 */ /* 0x000ea400080210ff */
[----:B--2---:R-:W-:Y:S05]  /*9700*/  @!P1 BRA `(.L_x_61) ;  /* 0xfffffffc00f09947 */ /* 0x004fea000383ffff */
[----:B------:R-:W-:Y:S05]  /*9710*/  BRA `(.L_x_156) ;  /* 0xffffff9c009c7947 */ /* 0x000fea000383ffff */
.L_x_62:
[----:B------:R-:W-:-:S07]  /*9720*/  MOV R2, UR7 ;  /* 0x0000000700027c02 */ /* 0x000fce0008000f00 */
.L_x_157:
[----:B-1----:R1:W2:Y:S02]  /*9730*/  SYNCS.PHASECHK.TRANS64.TRYWAIT P0, [R2+URZ+0xe0], R0 ;  /* 0x0000e000020075a7 */ /* 0x0022a400080011ff */
[----:B--2---:R-:W-:Y:S05]  /*9740*/  @!P0 NANOSLEEP.SYNCS 0x989680 ;  /* 0x009896800000895d */ /* 0x004fea0003900000 */
[----:B------:R-:W2:Y:S02]  /*9750*/  @!P0 SYNCS.PHASECHK.TRANS64 P0, [R2+URZ+0xe0], R0 ;  /* 0x0000e000020085a7 */ /* 0x000ea400080010ff */
[----:B--2---:R-:W-:Y:S05]  /*9760*/  @!P0 BRA `(.L_x_157) ;  /* 0xfffffffc00f08947 */ /* 0x004fea000383ffff */
[----:B------:R-:W-:Y:S05]  /*9770*/  BRA `(.L_x_158) ;  /* 0xffffff9c00d47947 */ /* 0x000fea000383ffff */
.L_x_65:
[----:B------:R-:W-:Y:S07]  /*9780*/  MOV R0, UR6 ;  /* 0x0000000600007c02 */ /* 0x000fee0008000f00 */
.L_x_159:
[----:B-1----:R1:W2:Y:S02]  /*9790*/  SYNCS.PHASECHK.TRANS64.TRYWAIT P0, [R0+URZ], R2 ;  /* 0x00000002000075a7 */ /* 0x0022a400080011ff */
[----:B--2---:R-:W-:Y:S05]  /*97a0*/  @!P0 NANOSLEEP.SYNCS 0x989680 ;  /* 0x009896800000895d */ /* 0x004fea0003900000 */
[----:B------:R-:W2:Y:S02]  /*97b0*/  @!P0 SYNCS.PHASECHK.TRANS64 P0, [R0+URZ], R2 ;  /* 0x00000002000085a7 */ /* 0x000ea400080010ff */
[----:B--2---:R-:W-:Y:S05]  /*97c0*/  @!P0 BRA `(.L_x_159) ;  /* 0xfffffffc00f08947 */ /* 0x004fea000383ffff */
[----:B------:R-:W-:Y:S05]  /*97d0*/  BRA `(.L_x_64) ;  /* 0xffffff9c00f07947 */ /* 0x000fea000383ffff */
.L_x_68:
[----:B------:R-:W-:-:S07]  /*97e0*/  MOV R0, UR6 ;  /* 0x0000000600007c02 */ /* 0x000fce0008000f00 */
.L_x_160:
[----:B--2---:R2:W4:Y:S02]  /*97f0*/  SYNCS.PHASECHK.TRANS64.TRYWAIT P0, [R0+URZ], R2 ;  /* 0x00000002000075a7 */ /* 0x00452400080011ff */
[----:B----4-:R-:W-:Y:S05]  /*9800*/  @!P0 NANOSLEEP.SYNCS 0x989680 ;  /* 0x009896800000895d */ /* 0x010fea0003900000 */
[----:B------:R-:W4:Y:S02]  /*9810*/  @!P0 SYNCS.PHASECHK.TRANS64 P0, [R0+URZ], R2 ;  /* 0x00000002000085a7 */ /* 0x000f2400080010ff */
[----:B----4-:R-:W-:Y:S05]  /*9820*/  @!P0 BRA `(.L_x_160) ;  /* 0xfffffffc00f08947 */ /* 0x010fea000383ffff */
[----:B------:R-:W-:Y:S05]  /*9830*/  BRA `(.L_x_161) ;  /* 0xffffffa000cc7947 */ /* 0x000fea000383ffff */
.L_x_69:
[----:B------:R-:W-:-:S07]  /*9840*/  MOV R0, UR6 ;  /* 0x0000000600007c02 */ /* 0x000fce0008000f00 */
.L_x_162:
[----:B-1----:R1:W2:Y:S02]  /*9850*/  SYNCS.PHASECHK.TRANS64.TRYWAIT P0, [R0+URZ], R3 ;  /* 0x00000003000075a7 */ /* 0x0022a400080011ff */
[----:B--2---:R-:W-:Y:S05]  /*9860*/  @!P0 NANOSLEEP.SYNCS 0x989680 ;  /* 0x009896800000895d */ /* 0x004fea0003900000 */
[----:B------:R-:W2:Y:S02]  /*9870*/  @!P0 SYNCS.PHASECHK.TRANS64 P0, [R0+URZ], R3 ;  /* 0x00000003000085a7 */ /* 0x000ea400080010ff */
[----:B--2---:R-:W-:Y:S05]  /*9880*/  @!P0 BRA `(.L_x_162) ;  /* 0xfffffffc00f08947 */ /* 0x004fea000383ffff */
[----:B------:R-:W-:Y:S05]  /*9890*/  BRA `(.L_x_163) ;  /* 0xffffffa000d87947 */ /* 0x000fea000383ffff */
.L_x_70:
[----:B------:R-:W-:-:S07]  /*98a0*/  MOV R0, UR6 ;  /* 0x0000000600007c02 */ /* 0x000fce0008000f00 */
.L_x_164:
[----:B-1----:R1:W2:Y:S02]  /*98b0*/  SYNCS.PHASECHK.TRANS64.TRYWAIT P0, [R0+URZ], R3 ;  /* 0x00000003000075a7 */ /* 0x0022a400080011ff */
[----:B--2---:R-:W-:Y:S05]  /*98c0*/  @!P0 NANOSLEEP.SYNCS 0x989680 ;  /* 0x009896800000895d */ /* 0x004fea0003900000 */
[----:B------:R-:W2:Y:S02]  /*98d0*/  @!P0 SYNCS.PHASECHK.TRANS64 P0, [R0+URZ], R3 ;  /* 0x00000003000085a7 */ /* 0x000ea400080010ff */
[----:B--2---:R-:W-:Y:S05]  /*98e0*/  @!P0 BRA `(.L_x_164) ;  /* 0xfffffffc00f08947 */ /* 0x004fea000383ffff */
[----:B------:R-:W-:Y:S05]  /*98f0*/  BRA `(.L_x_165) ;  /* 0xffffffa000e47947 */ /* 0x000fea000383ffff */
.L_x_71:
[----:B-1----:R-:W-:-:S07]  /*9900*/  MOV R0, UR7 ;  /* 0x0000000700007c02 */ /* 0x002fce0008000f00 */
.L_x_166:
[----:B-1----:R1:W2:Y:S02]  /*9910*/  SYNCS.PHASECHK.TRANS64.TRYWAIT P0, [R0+URZ], R2 ;  /* 0x00000002000075a7 */ /* 0x0022a400080011ff */
[----:B--2---:R-:W-:Y:S05]  /*9920*/  @!P0 NANOSLEEP.SYNCS 0x989680 ;  /* 0x009896800000895d */ /* 0x004fea0003900000 */
[----:B------:R-:W2:Y:S02]  /*9930*/  @!P0 SYNCS.PHASECHK.TRANS64 P0, [R0+URZ], R2 ;  /* 0x00000002000085a7 */ /* 0x000ea400080010ff */
[----:B--2---:R-:W-:Y:S05]  /*9940*/  @!P0 BRA `(.L_x_166) ;  /* 0xfffffffc00f08947 */ /* 0x004fea000383ffff */
[----:B------:R-:W-:Y:S05]  /*9950*/  BRA `(.L_x_167) ;  /* 0xffffffa000f07947 */ /* 0x000fea000383ffff */
.L_x_76:
[----:B--2---:R2:W3:Y:S02]  /*9960*/  SYNCS.PHASECHK.TRANS64.TRYWAIT P0, [R0+URZ+0xa0], R2 ;  /* 0x0000a002000075a7 */ /* 0x0044e400080011ff */
[----:B---3--:R-:W-:Y:S05]  /*9970*/  @!P0 NANOSLEEP.SYNCS 0x989680 ;  /* 0x009896800000895d */ /* 0x008fea0003900000 */
[----:B------:R-:W3:Y:S02]  /*9980*/  @!P0 SYNCS.PHASECHK.TRANS64 P0, [R0+URZ+0xa0], R2 ;  /* 0x0000a002000085a7 */ /* 0x000ee400080010ff */
[----:B---3--:R-:W-:Y:S05]  /*9990*/  @!P0 BRA `(.L_x_76) ;  /* 0xfffffffc00f08947 */ /* 0x008fea000383ffff */
[----:B------:R-:W-:Y:S05]  /*99a0*/  BRA `(.L_x_168) ;  /* 0xffffffa400ec7947 */ /* 0x000fea000383ffff */
.L_x_79:
[----:B------:R-:W-:Y:S07]  /*99b0*/  MOV R0, UR4 ;  /* 0x0000000400007c02 */ /* 0x000fee0008000f00 */
.L_x_169:
[----:B--2---:R2:W3:Y:S02]  /*99c0*/  SYNCS.PHASECHK.TRANS64.TRYWAIT P0, [R0+URZ+0x98], R2 ;  /* 0x00009802000075a7 */ /* 0x0044e400080011ff */
[----:B---3--:R-:W-:Y:S05]  /*99d0*/  @!P0 NANOSLEEP.SYNCS 0x989680 ;  /* 0x009896800000895d */ /* 0x008fea0003900000 */
[----:B------:R-:W3:Y:S02]  /*99e0*/  @!P0 SYNCS.PHASECHK.TRANS64 P0, [R0+URZ+0x98], R2 ;  /* 0x00009802000085a7 */ /* 0x000ee400080010ff */
[----:B---3--:R-:W-:Y:S05]  /*99f0*/  @!P0 BRA `(.L_x_169) ;  /* 0xfffffffc00f08947 */ /* 0x008fea000383ffff */
[----:B------:R-:W-:Y:S05]  /*9a00*/  BRA `(.L_x_78) ;  /* 0xffffffa800cc7947 */ /* 0x000fea000383ffff */
.L_x_82:
[----:B------:R-:W-:Y:S07]  /*9a10*/  MOV R0, UR4 ;  /* 0x0000000400007c02 */ /* 0x000fee0008000f00 */
.L_x_170:
[----:B-1----:R1:W2:Y:S02]  /*9a20*/  SYNCS.PHASECHK.TRANS64.TRYWAIT P0, [R0+URZ+0x70], R20 ;  /* 0x00007014000075a7 */ /* 0x0022a400080011ff */
[----:B--2---:R-:W-:Y:S05]  /*9a30*/  @!P0 NANOSLEEP.SYNCS 0x989680 ;  /* 0x009896800000895d */ /* 0x004fea0003900000 */
[----:B------:R-:W2:Y:S02]  /*9a40*/  @!P0 SYNCS.PHASECHK.TRANS64 P0, [R0+URZ+0x70], R20 ;  /* 0x00007014000085a7 */ /* 0x000ea400080010ff */
[----:B--2---:R-:W-:Y:S05]  /*9a50*/  @!P0 BRA `(.L_x_170) ;  /* 0xfffffffc00f08947 */ /* 0x004fea000383ffff */
[----:B------:R-:W-:Y:S05]  /*9a60*/  BRA `(.L_x_171) ;  /* 0xffffffac00487947 */ /* 0x000fea000383ffff */
.L_x_83:
[----:B------:R-:W-:Y:S07]  /*9a70*/  MOV R0, UR4 ;  /* 0x0000000400007c02 */ /* 0x000fee0008000f00 */
.L_x_172:
[----:B-1----:R1:W2:Y:S02]  /*9a80*/  SYNCS.PHASECHK.TRANS64.TRYWAIT P0, [R0+URZ+0x78], R20 ;  /* 0x00007814000075a7 */ /* 0x0022a400080011ff */
[----:B--2---:R-:W-:Y:S05]  /*9a90*/  @!P0 NANOSLEEP.SYNCS 0x989680 ;  /* 0x009896800000895d */ /* 0x004fea0003900000 */
[----:B------:R-:W2:Y:S02]  /*9aa0*/  @!P0 SYNCS.PHASECHK.TRANS64 P0, [R0+URZ+0x78], R20 ;  /* 0x00007814000085a7 */ /* 0x000ea400080010ff */
[----:B--2---:R-:W-:Y:S05]  /*9ab0*/  @!P0 BRA `(.L_x_172) ;  /* 0xfffffffc00f08947 */ /* 0x004fea000383ffff */
[----:B------:R-:W-:Y:S05]  /*9ac0*/  BRA `(.L_x_173) ;  /* 0xffffffac00807947 */ /* 0x000fea000383ffff */
.L_x_84:
[----:B------:R-:W-:Y:S07]  /*9ad0*/  MOV R0, UR4 ;  /* 0x0000000400007c02 */ /* 0x000fee0008000f00 */
.L_x_174:
[----:B-1----:R1:W2:Y:S02]  /*9ae0*/  SYNCS.PHASECHK.TRANS64.TRYWAIT P0, [R0+URZ+0x80], R20 ;  /* 0x00008014000075a7 */ /* 0x0022a400080011ff */
[----:B--2---:R-:W-:Y:S05]  /*9af0*/  @!P0 NANOSLEEP.SYNCS 0x989680 ;  /* 0x009896800000895d */ /* 0x004fea0003900000 */
[----:B------:R-:W2:Y:S02]  /*9b00*/  @!P0 SYNCS.PHASECHK.TRANS64 P0, [R0+URZ+0x80], R20 ;  /* 0x00008014000085a7 */ /* 0x000ea400080010ff */
[----:B--2---:R-:W-:Y:S05]  /*9b10*/  @!P0 BRA `(.L_x_174) ;  /* 0xfffffffc00f08947 */ /* 0x004fea000383ffff */
[----:B------:R-:W-:Y:S05]  /*9b20*/  BRA `(.L_x_175) ;  /* 0xffffffac00c47947 */ /* 0x000fea000383ffff */
.L_x_85:
[----:B------:R-:W-:Y:S07]  /*9b30*/  MOV R0, UR4 ;  /* 0x0000000400007c02 */ /* 0x000fee0008000f00 */
.L_x_176:
[----:B-1----:R1:W2:Y:S02]  /*9b40*/  SYNCS.PHASECHK.TRANS64.TRYWAIT P0, [R0+URZ+0x88], R20 ;  /* 0x00008814000075a7 */ /* 0x0022a400080011ff */
[----:B--2---:R-:W-:Y:S05]  /*9b50*/  @!P0 NANOSLEEP.SYNCS 0x989680 ;  /* 0x009896800000895d */ /* 0x004fea0003900000 */
[----:B------:R-:W2:Y:S02]  /*9b60*/  @!P0 SYNCS.PHASECHK.TRANS64 P0, [R0+URZ+0x88], R20 ;  /* 0x00008814000085a7 */ /* 0x000ea400080010ff */
[----:B--2---:R-:W-:Y:S05]  /*9b70*/  @!P0 BRA `(.L_x_176) ;  /* 0xfffffffc00f08947 */ /* 0x004fea000383ffff */
[----:B------:R-:W-:Y:S05]  /*9b80*/  BRA `(.L_x_177) ;  /* 0xffffffb000487947 */ /* 0x000fea000383ffff */
.L_x_87:
[----:B------:R-:W-:-:S07]  /*9b90*/  MOV R0, UR4 ;  /* 0x0000000400007c02 */ /* 0x000fce0008000f00 */
.L_x_178:
[----:B-1----:R1:W3:Y:S02]  /*9ba0*/  SYNCS.PHASECHK.TRANS64.TRYWAIT P0, [R0+URZ+0x70], R2 ;  /* 0x00007002000075a7 */ /* 0x0022e400080011ff */
[----:B---3--:R-:W-:Y:S05]  /*9bb0*/  @!P0 NANOSLEEP.SYNCS 0x989680 ;  /* 0x009896800000895d */ /* 0x008fea0003900000 */
[----:B------:R-:W3:Y:S02]  /*9bc0*/  @!P0 SYNCS.PHASECHK.TRANS64 P0, [R0+URZ+0x70], R2 ;  /* 0x00007002000085a7 */ /* 0x000ee400080010ff */
[----:B---3--:R-:W-:Y:S05]  /*9bd0*/  @!P0 BRA `(.L_x_178) ;  /* 0xfffffffc00f08947 */ /* 0x008fea000383ffff */
[----:B------:R-:W-:Y:S05]  /*9be0*/  BRA `(.L_x_179) ;  /* 0xffffffb000b87947 */ /* 0x000fea000383ffff */
.L_x_88:
[----:B-1----:R-:W-:-:S07]  /*9bf0*/  MOV R0, UR4 ;  /* 0x0000000400007c02 */ /* 0x002fce0008000f00 */
.L_x_180:
[----:B-1----:R1:W3:Y:S02]  /*9c00*/  SYNCS.PHASECHK.TRANS64.TRYWAIT P0, [R0+URZ+0x78], R2 ;  /* 0x00007802000075a7 */ /* 0x0022e400080011ff */
[----:B---3--:R-:W-:Y:S05]  /*9c10*/  @!P0 NANOSLEEP.SYNCS 0x989680 ;  /* 0x009896800000895d */ /* 0x008fea0003900000 */
[----:B------:R-:W3:Y:S02]  /*9c20*/  @!P0 SYNCS.PHASECHK.TRANS64 P0, [R0+URZ+0x78], R2 ;  /* 0x00007802000085a7 */ /* 0x000ee400080010ff */
[----:B---3--:R-:W-:Y:S05]  /*9c30*/  @!P0 BRA `(.L_x_180) ;  /* 0xfffffffc00f08947 */ /* 0x008fea000383ffff */
[----:B------:R-:W-:Y:S05]  /*9c40*/  BRA `(.L_x_181) ;  /* 0xffffffb000a87947 */ /* 0x000fea000383ffff */
.L_x_89:
[----:B-1----:R-:W-:-:S07]  /*9c50*/  MOV R0, UR4 ;  /* 0x0000000400007c02 */ /* 0x002fce0008000f00 */
.L_x_182:
[----:B-1----:R1:W3:Y:S02]  /*9c60*/  SYNCS.PHASECHK.TRANS64.TRYWAIT P0, [R0+URZ+0x80], R2 ;  /* 0x00008002000075a7 */ /* 0x0022e400080011ff */
[----:B---3--:R-:W-:Y:S05]  /*9c70*/  @!P0 NANOSLEEP.SYNCS 0x989680 ;  /* 0x009896800000895d */ /* 0x008fea0003900000 */
[----:B------:R-:W3:Y:S02]  /*9c80*/  @!P0 SYNCS.PHASECHK.TRANS64 P0, [R0+URZ+0x80], R2 ;  /* 0x00008002000085a7 */ /* 0x000ee400080010ff */
[----:B---3--:R-:W-:Y:S05]  /*9c90*/  @!P0 BRA `(.L_x_182) ;  /* 0xfffffffc00f08947 */ /* 0x008fea000383ffff */
[----:B------:R-:W-:Y:S05]  /*9ca0*/  BRA `(.L_x_183) ;  /* 0xffffffb000987947 */ /* 0x000fea000383ffff */
.L_x_91:
[----:B--2---:R2:W4:Y:S02]  /*9cb0*/  SYNCS.PHASECHK.TRANS64.TRYWAIT P0, [R0+URZ+0xa0], R2 ;  /* 0x0000a002000075a7 */ /* 0x00452400080011ff */
[----:B----4-:R-:W-:Y:S05]  /*9cc0*/  @!P0 NANOSLEEP.SYNCS 0x989680 ;  /* 0x009896800000895d */ /* 0x010fea0003900000 */
[----:B------:R-:W4:Y:S02]  /*9cd0*/  @!P0 SYNCS.PHASECHK.TRANS64 P0, [R0+URZ+0xa0], R2 ;  /* 0x0000a002000085a7 */ /* 0x000f2400080010ff */
[----:B----4-:R-:W-:Y:S05]  /*9ce0*/  @!P0 BRA `(.L_x_91) ;  /* 0xfffffffc00f08947 */ /* 0x010fea000383ffff */
[----:B------:R-:W-:Y:S05]  /*9cf0*/  BRA `(.L_x_184) ;  /* 0xffffffb400607947 */ /* 0x000fea000383ffff */
.L_x_102:
[----:B-1----:R-:W-:Y:S04]  /*9d00*/  MOV R2, UR48 ;  /* 0x0000003000027c02 */ /* 0x002fe80008000f00 */
[----:B------:R1:W3:Y:S03]  /*9d10*/  SYNCS.PHASECHK.TRANS64.TRYWAIT P1, [R2+URZ+0x50], R3 ;  /* 0x00005003020075a7 */ /* 0x0002e600080211ff */
[----:B---3--:R-:W-:Y:S05]  /*9d20*/  @!P1 NANOSLEEP.SYNCS 0x989680 ;  /* 0x009896800000995d */ /* 0x008fea0003900000 */
[----:B------:R-:W3:Y:S02]  /*9d30*/  @!P1 SYNCS.PHASECHK.TRANS64 P1, [R2+URZ+0x50], R3 ;  /* 0x00005003020095a7 */ /* 0x000ee400080210ff */
[----:B---3--:R-:W-:Y:S05]  /*9d40*/  @!P1 BRA `(.L_x_102) ;  /* 0xfffffffc00ec9947 */ /* 0x008fea000383ffff */
[----:B------:R-:W-:Y:S05]  /*9d50*/  BRA `(.L_x_101) ;  /* 0xffffffc0006c7947 */ /* 0x000fea000383ffff */
.L_x_104:
[----:B-1----:R1:W4:Y:S02]  /*9d60*/  SYNCS.PHASECHK.TRANS64.TRYWAIT P0, [R64+URZ+0xc0], R0 ;  /* 0x0000c000400075a7 */ /* 0x00232400080011ff */
[----:B----4-:R-:W-:Y:S05]  /*9d70*/  @!P0 NANOSLEEP.SYNCS 0x989680 ;  /* 0x009896800000895d */ /* 0x010fea0003900000 */
[----:B------:R-:W4:Y:S02]  /*9d80*/  @!P0 SYNCS.PHASECHK.TRANS64 P0, [R64+URZ+0xc0], R0 ;  /* 0x0000c000400085a7 */ /* 0x000f2400080010ff */
[----:B----4-:R-:W-:Y:S05]  /*9d90*/  @!P0 BRA `(.L_x_104) ;  /* 0xfffffffc00f08947 */ /* 0x010fea000383ffff */
[----:B------:R-:W-:Y:S05]  /*9da0*/  BRA `(.L_x_103) ;  /* 0xffffffc000947947 */ /* 0x000fea000383ffff */
.L_x_113:
[----:B--2---:R2:W4:Y:S02]  /*9db0*/  SYNCS.PHASECHK.TRANS64.TRYWAIT P0, [R2+URZ+0x50], R0 ;  /* 0x00005000020075a7 */ /* 0x00452400080011ff */
[----:B----4-:R-:W-:Y:S05]  /*9dc0*/  @!P0 NANOSLEEP.SYNCS 0x989680 ;  /* 0x009896800000895d */ /* 0x010fea0003900000 */
[----:B------:R-:W4:Y:S02]  /*9dd0*/  @!P0 SYNCS.PHASECHK.TRANS64 P0, [R2+URZ+0x50], R0 ;  /* 0x00005000020085a7 */ /* 0x000f2400080010ff */
[----:B----4-:R-:W-:Y:S05]  /*9de0*/  @!P0 BRA `(.L_x_113) ;  /* 0xfffffffc00f08947 */ /* 0x010fea000383ffff */
[----:B------:R-:W-:Y:S05]  /*9df0*/  BRA `(.L_x_112) ;  /* 0xffffffcc00707947 */ /* 0x000fea000383ffff */
.L_x_121:
[----:B--2---:R2:W4:Y:S02]  /*9e00*/  SYNCS.PHASECHK.TRANS64.TRYWAIT P0, [R0+URZ+0x50], R6 ;  /* 0x00005006000075a7 */ /* 0x00452400080011ff */
[----:B----4-:R-:W-:Y:S05]  /*9e10*/  @!P0 NANOSLEEP.SYNCS 0x989680 ;  /* 0x009896800000895d */ /* 0x010fea0003900000 */
[----:B------:R-:W4:Y:S02]  /*9e20*/  @!P0 SYNCS.PHASECHK.TRANS64 P0, [R0+URZ+0x50], R6 ;  /* 0x00005006000085a7 */ /* 0x000f2400080010ff */
[----:B----4-:R-:W-:Y:S05]  /*9e30*/  @!P0 BRA `(.L_x_121) ;  /* 0xfffffffc00f08947 */ /* 0x010fea000383ffff */
[----:B------:R-:W-:Y:S05]  /*9e40*/  BRA `(.L_x_120) ;  /* 0xffffffd800707947 */ /* 0x000fea000383ffff */
.L_x_129:
[----:B--2---:R2:W4:Y:S02]  /*9e50*/  SYNCS.PHASECHK.TRANS64.TRYWAIT P0, [R0+URZ+0x50], R5 ;  /* 0x00005005000075a7 */ /* 0x00452400080011ff */
[----:B----4-:R-:W-:Y:S05]  /*9e60*/  @!P0 NANOSLEEP.SYNCS 0x989680 ;  /* 0x009896800000895d */ /* 0x010fea0003900000 */
[----:B------:R-:W4:Y:S02]  /*9e70*/  @!P0 SYNCS.PHASECHK.TRANS64 P0, [R0+URZ+0x50], R5 ;  /* 0x00005005000085a7 */ /* 0x000f2400080010ff */
[----:B----4-:R-:W-:Y:S05]  /*9e80*/  @!P0 BRA `(.L_x_129) ;  /* 0xfffffffc00f08947 */ /* 0x010fea000383ffff */
[----:B------:R-:W-:Y:S05]  /*9e90*/  BRA `(.L_x_128) ;  /* 0xffffffe400707947 */ /* 0x000fea000383ffff */
        .weak           $__internal_0_$__cuda_sm10x_tcgen05_guardrail_trap_col_being_dealloced_not_returned_by_alloc
        .type           $__internal_0_$__cuda_sm10x_tcgen05_guardrail_trap_col_being_dealloced_not_returned_by_alloc,@function
        .size           $__internal_0_$__cuda_sm10x_tcgen05_guardrail_trap_col_being_dealloced_not_returned_by_alloc,($__internal_1_$__cuda_sm10x_tcgen05_guardrail_trap_phase_invalid_during_alloc - $__internal_0_$__cuda_sm10x_tcgen05_guardrail_trap_col_being_dealloced_not_returned_by_alloc)
$__internal_0_$__cuda_sm10x_tcgen05_guardrail_trap_col_being_dealloced_not_returned_by_alloc:
[----:B------:R-:W-:Y:S05]  /*9ea0*/  BPT.TRAP 0x1 ;  /* 0x000000040000795c */ /* 0x000fea0000300000 */
[----:B------:R-:W-:-:S04]  /*9eb0*/  HFMA2 R3, -RZ, RZ, 0, 0 ;  /* 0x00000000ff037431 */ /* 0x000fc800000001ff */
[----:B------:R-:W-:Y:S05]  /*9ec0*/  RET.REL.NODEC R2 `(_ZN7cutlass13device_kernelINS_4gemm6kernel13GemmUniversalIN4cute5tupleIJiiiiEEENS1_10collective13CollectiveMmaINS1_35MainloopSm100TmaUmmaWarpSpecializedILi5ELi2ELi4ENS5_IJNS4_1CILi1EEENSA_ILi8EEESB_EEEEENS5_IJNSA_ILi128EEESF_NSA_ILi64EEEEEENS_6half_tENS5_IJSB_llEEESI_SJ_NS4_8TiledMMAINS4_8MMA_AtomIJNS4_20SM100_MMA_F16BF16_SSISI_SI_fLi128ELi128ELNS4_4UMMA5MajorE1ELSO_1ELNSN_7ScaleInE0ELSP_0EEEEEENS4_6LayoutINS5_IJSB_SB_SB_EEENS5_IJNSA_ILi0EEESU_SU_EEEEENS5_IJNS4_10UnderscoreESX_SX_EEEEENS4_23SM90_TMA_LOAD_MULTICASTENS4_14ComposedLayoutINS4_7SwizzleILi3ELi4ELi3EEENS4_18smem_ptr_flag_bitsILi16EEENSS_INS5_IJSG_SC_EEENS5_IJSB_SG_EEEEEEEvNS4_8identityENS4_13SM90_TMA_LOADES19_vS1A_EENS_8epilogue10collective18CollectiveEpilogueINS1D_23Sm100TmaWarpSpecializedILi4ELi2ELi32ELb1ELb0EEEJSH_NS5_IJNSS_ISF_SB_EENSS_INSA_ILi32EEESB_EEEEESI_NS5_IJlSB_lEEESI_S1M_NS1D_6fusion15FusionCallbacksIS1H_NS1N_17LinearCombinationISI_fSI_fLNS_15FloatRoundStyleE2EEESH_S1L_JEEENS4_5SM1004TMEM4LOAD26SM100_TMEM_LOAD_32dp32b32xES1B_NS11_INS12_ILi2ELi4ELi3EEES15_NSS_INS5_IJSC_S1J_EEENS5_IJS1J_SB_EEEEEEENS4_39AutoVectorizingCopyWithAssumedAlignmentILi128EEENS4_14SM90_TMA_STOREES21_S23_S23_EEEvvEEEEvNT_6ParamsE) ;  /* 0xffffff60024c7950 */ /* 0x000fea0003c3ffff */
        .weak           $__internal_1_$__cuda_sm10x_tcgen05_guardrail_trap_phase_invalid_during_alloc
        .type           $__internal_1_$__cuda_sm10x_tcgen05_guardrail_trap_phase_invalid_during_alloc,@function
        .size           $__internal_1_$__cuda_sm10x_tcgen05_guardrail_trap_phase_invalid_during_alloc,($__internal_2_$__cuda_sm10x_tcgen05_guardrail_trap_unallocated_columns_being_dealloced - $__internal_1_$__cuda_sm10x_tcgen05_guardrail_trap_phase_invalid_during_alloc)
$__internal_1_$__cuda_sm10x_tcgen05_guardrail_trap_phase_invalid_during_alloc:
[----:B------:R-:W-:Y:S05]  /*9ed0*/  BPT.TRAP 0x1 ;  /* 0x000000040000795c */ /* 0x000fea0000300000 */
[----:B------:R-:W-:-:S04]  /*9ee0*/  MOV R3, 0x0 ;  /* 0x0000000000037802 */ /* 0x000fc80000000f00 */
[----:B------:R-:W-:Y:S05]  /*9ef0*/  RET.REL.NODEC R2 `(_ZN7cutlass13device_kernelINS_4gemm6kernel13GemmUniversalIN4cute5tupleIJiiiiEEENS1_10collective13CollectiveMmaINS1_35MainloopSm100TmaUmmaWarpSpecializedILi5ELi2ELi4ENS5_IJNS4_1CILi1EEENSA_ILi8EEESB_EEEEENS5_IJNSA_ILi128EEESF_NSA_ILi64EEEEEENS_6half_tENS5_IJSB_llEEESI_SJ_NS4_8TiledMMAINS4_8MMA_AtomIJNS4_20SM100_MMA_F16BF16_SSISI_SI_fLi128ELi128ELNS4_4UMMA5MajorE1ELSO_1ELNSN_7ScaleInE0ELSP_0EEEEEENS4_6LayoutINS5_IJSB_SB_SB_EEENS5_IJNSA_ILi0EEESU_SU_EEEEENS5_IJNS4_10UnderscoreESX_SX_EEEEENS4_23SM90_TMA_LOAD_MULTICASTENS4_14ComposedLayoutINS4_7SwizzleILi3ELi4ELi3EEENS4_18smem_ptr_flag_bitsILi16EEENSS_INS5_IJSG_SC_EEENS5_IJSB_SG_EEEEEEEvNS4_8identityENS4_13SM90_TMA_LOADES19_vS1A_EENS_8epilogue10collective18CollectiveEpilogueINS1D_23Sm100TmaWarpSpecializedILi4ELi2ELi32ELb1ELb0EEEJSH_NS5_IJNSS_ISF_SB_EENSS_INSA_ILi32EEESB_EEEEESI_NS5_IJlSB_lEEESI_S1M_NS1D_6fusion15FusionCallbacksIS1H_NS1N_17LinearCombinationISI_fSI_fLNS_15FloatRoundStyleE2EEESH_S1L_JEEENS4_5SM1004TMEM4LOAD26SM100_TMEM_LOAD_32dp32b32xES1B_NS11_INS12_ILi2ELi4ELi3EEES15_NSS_INS5_IJSC_S1J_EEENS5_IJS1J_SB_EEEEEEENS4_39AutoVectorizingCopyWithAssumedAlignmentILi128EEENS4_14SM90_TMA_STOREES21_S23_S23_EEEvvEEEEvNT_6ParamsE) ;  /* 0xffffff6002407950 */ /* 0x000fea0003c3ffff */
        .weak           $__internal_2_$__cuda_sm10x_tcgen05_guardrail_trap_unallocated_columns_being_dealloced
        .type           $__internal_2_$__cuda_sm10x_tcgen05_guardrail_trap_unallocated_columns_being_dealloced,@function
        .size           $__internal_2_$__cuda_sm10x_tcgen05_guardrail_trap_unallocated_columns_being_dealloced,(.L_x_186 - $__internal_2_$__cuda_sm10x_tcgen05_guardrail_trap_unallocated_columns_being_dealloced)
$__internal_2_$__cuda_sm10x_tcgen05_guardrail_trap_unallocated_columns_being_dealloced:
[----:B------:R-:W-:Y:S05]  /*9f00*/  BPT.TRAP 0x1 ;  /* 0x000000040000795c */ /* 0x000fea0000300000 */
[----:B------:R-:W-:-:S04]  /*9f10*/  HFMA2 R3, -RZ, RZ, 0, 0 ;  /* 0x00000000ff037431 */ /* 0x000fc800000001ff */
[----:B------:R-:W-:Y:S05]  /*9f20*/  RET.REL.NODEC R2 `(_ZN7cutlass13device_kernelINS_4gemm6kernel13GemmUniversalIN4cute5tupleIJiiiiEEENS1_10collective13CollectiveMmaINS1_35MainloopSm100TmaUmmaWarpSpecializedILi5ELi2ELi4ENS5_IJNS4_1CILi1EEENSA_ILi8EEESB_EEEEENS5_IJNSA_ILi128EEESF_NSA_ILi64EEEEEENS_6half_tENS5_IJSB_llEEESI_SJ_NS4_8TiledMMAINS4_8MMA_AtomIJNS4_20SM100_MMA_F16BF16_SSISI_SI_fLi128ELi128ELNS4_4UMMA5MajorE1ELSO_1ELNSN_7ScaleInE0ELSP_0EEEEEENS4_6LayoutINS5_IJSB_SB_SB_EEENS5_IJNSA_ILi0EEESU_SU_EEEEENS5_IJNS4_10UnderscoreESX_SX_EEEEENS4_23SM90_TMA_LOAD_MULTICASTENS4_14ComposedLayoutINS4_7SwizzleILi3ELi4ELi3EEENS4_18smem_ptr_flag_bitsILi16EEENSS_INS5_IJSG_SC_EEENS5_IJSB_SG_EEEEEEEvNS4_8identityENS4_13SM90_TMA_LOADES19_vS1A_EENS_8epilogue10collective18CollectiveEpilogueINS1D_23Sm100TmaWarpSpecializedILi4ELi2ELi32ELb1ELb0EEEJSH_NS5_IJNSS_ISF_SB_EENSS_INSA_ILi32EEESB_EEEEESI_NS5_IJlSB_lEEESI_S1M_NS1D_6fusion15FusionCallbacksIS1H_NS1N_17LinearCombinationISI_fSI_fLNS_15FloatRoundStyleE2EEESH_S1L_JEEENS4_5SM1004TMEM4LOAD26SM100_TMEM_LOAD_32dp32b32xES1B_NS11_INS12_ILi2ELi4ELi3EEES15_NSS_INS5_IJSC_S1J_EEENS5_IJS1J_SB_EEEEEEENS4_39AutoVectorizingCopyWithAssumedAlignmentILi128EEENS4_14SM90_TMA_STOREES21_S23_S23_EEEvvEEEEvNT_6ParamsE) ;  /* 0xffffff6002347950 */ /* 0x000fea0003c3ffff */
.L_x_185:
[----:B------:R-:W-:-:S00]  /*9f30*/  BRA `(.L_x_185) ;  /* 0xfffffffc00fc7947 */ /* 0x000fc0000383ffff */
[----:B------:R-:W-:-:S00]  /*9f40*/  NOP ;  /* 0x0000000000007918 */ /* 0x000fc00000000000 */
        /* <DEDUP_REMOVED lines=11> */
.L_x_186:


//--------------------- .nv.global.init           --------------------------
	.section	.nv.global.init,"aw",@progbits
.nv.global.init:
	.type		$str$27,@object
	.size		$str$27,($str$28 - $str$27)
$str$27:
        /*0000*/ 	.byte	0x28, 0x61, 0x64, 0x64, 0x72, 0x65, 0x73, 0x73, 0x20, 0x26, 0x20, 0x6d, 0x61, 0x73, 0x6b, 0x29
        /*0010*/ 	.byte	0x20, 0x3d, 0x3d, 0x20, 0x30, 0x00
	.type		$str$28,@object
	.size		$str$28,($str$26 - $str$28)
$str$28:
        /*0016*/ 	.byte	0x2f, 0x74, 0x6d, 0x70, 0x2f, 0x63, 0x75, 0x74, 0x6c, 0x61, 0x73, 0x73, 0x5f, 0x73, 0x77, 0x65
        /*0026*/ 	.byte	0x65, 0x70, 0x5f, 0x73, 0x72, 0x63, 0x2f, 0x69, 0x6e, 0x63, 0x6c, 0x75, 0x64, 0x65, 0x2f, 0x63
        /*0036*/ 	.byte	0x75, 0x74, 0x65, 0x2f, 0x70, 0x6f, 0x69, 0x6e, 0x74, 0x65, 0x72, 0x5f, 0x66, 0x6c, 0x61, 0x67
        /*0046*/ 	.byte	0x67, 0x65, 0x64, 0x2e, 0x68, 0x70, 0x70, 0x00
	.type		$str$26,@object
	.size		$str$26,($str$25 - $str$26)
$str$26:
        /*004e*/ 	.byte	0x2f, 0x74, 0x6d, 0x70, 0x2f, 0x63, 0x75, 0x74, 0x6c, 0x61, 0x73, 0x73, 0x5f, 0x73, 0x77, 0x65
        /*005e*/ 	.byte	0x65, 0x70, 0x5f, 0x73, 0x72, 0x63, 0x2f, 0x69, 0x6e, 0x63, 0x6c, 0x75, 0x64, 0x65, 0x2f, 0x63
        /*006e*/ 	.byte	0x75, 0x74, 0x65, 0x2f, 0x61, 0x74, 0x6f, 0x6d, 0x2f, 0x63, 0x6f, 0x70, 0x79, 0x5f, 0x74, 0x72
        /*007e*/ 	.byte	0x61, 0x69, 0x74, 0x73, 0x5f, 0x73, 0x6d, 0x31, 0x30, 0x30, 0x2e, 0x68, 0x70, 0x70, 0x00
	.type		$str$25,@object
	.size		$str$25,(__unnamed_1 - $str$25)
$str$25:
        /*008d*/ 	.byte	0x28, 0x28, 0x75, 0x69, 0x6e, 0x74, 0x33, 0x32, 0x5f, 0x74, 0x28, 0x74, 0x68, 0x72, 0x65, 0x61
        /*009d*/ 	.byte	0x64, 0x49, 0x64, 0x78, 0x2e, 0x78, 0x29, 0x20, 0x2f, 0x20, 0x33, 0x32, 0x29, 0x20, 0x25, 0x20
        /*00ad*/ 	.byte	0x34, 0x29, 0x20, 0x3d, 0x3d, 0x20, 0x28, 0x28, 0x28, 0x74, 0x6d, 0x65, 0x6d, 0x5f, 0x61, 0x64
        /*00bd*/ 	.byte	0x64, 0x72, 0x20, 0x3e, 0x3e, 0x20, 0x31, 0x36, 0x29, 0x20, 0x2f, 0x20, 0x33, 0x32, 0x29, 0x20
        /*00cd*/ 	.byte	0x25, 0x20, 0x34, 0x29, 0x00
	.type		__unnamed_1,@object
	.size		__unnamed_1,(__unnamed_2 - __unnamed_1)
__unnamed_1:
        /*00d2*/ 	.byte	0x61, 0x75, 0x74, 0x6f, 0x20, 0x63, 0x75, 0x74, 0x65, 0x3a, 0x3a, 0x61, 0x73, 0x5f, 0x70, 0x6f
        /* <DEDUP_REMOVED lines=24> */
        /*0262*/ 	.byte	0x3e, 0x3e, 0x3e, 0x3e, 0x5d, 0x00
	.type		__unnamed_2,@object
	.size		__unnamed_2,(.L_2 - __unnamed_2)
__unnamed_2:
        /* <DEDUP_REMOVED lines=42> */
        /*0508*/ 	.byte	0x3e, 0x3e, 0x5d, 0x00
.L_2:


//--------------------- .nv.shared._ZN7cutlass13device_kernelINS_4gemm6kernel13GemmUniversalIN4cute5tupleIJiiiiEEENS1_10collective13CollectiveMmaINS1_35MainloopSm100TmaUmmaWarpSpecializedILi5ELi2ELi4ENS5_IJNS4_1CILi1EEENSA_ILi8EEESB_EEEEENS5_IJNSA_ILi128EEESF_NSA_ILi64EEEEEENS_6half_tENS5_IJSB_llEEESI_SJ_NS4_8TiledMMAINS4_8MMA_AtomIJNS4_20SM100_MMA_F16BF16_SSISI_SI_fLi128ELi128ELNS4_4UMMA5MajorE1ELSO_1ELNSN_7ScaleInE0ELSP_0EEEEEENS4_6LayoutINS5_IJSB_SB_SB_EEENS5_IJNSA_ILi0EEESU_SU_EEEEENS5_IJNS4_10UnderscoreESX_SX_EEEEENS4_23SM90_TMA_LOAD_MULTICASTENS4_14ComposedLayoutINS4_7SwizzleILi3ELi4ELi3EEENS4_18smem_ptr_flag_bitsILi16EEENSS_INS5_IJSG_SC_EEENS5_IJSB_SG_EEEEEEEvNS4_8identityENS4_13SM90_TMA_LOADES19_vS1A_EENS_8epilogue10collective18CollectiveEpilogueINS1D_23Sm100TmaWarpSpecializedILi4ELi2ELi32ELb1ELb0EEEJSH_NS5_IJNSS_ISF_SB_EENSS_INSA_ILi32EEESB_EEEEESI_NS5_IJlSB_lEEESI_S1M_NS1D_6fusion15FusionCallbacksIS1H_NS1N_17LinearCombinationISI_fSI_fLNS_15FloatRoundStyleE2EEESH_S1L_JEEENS4_5SM1004TMEM4LOAD26SM100_TMEM_LOAD_32dp32b32xES1B_NS11_INS12_ILi2ELi4ELi3EEES15_NSS_INS5_IJSC_S1J_EEENS5_IJS1J_SB_EEEEEEENS4_39AutoVectorizingCopyWithAssumedAlignmentILi128EEENS4_14SM90_TMA_STOREES21_S23_S23_EEEvvEEEEvNT_6ParamsE --------------------------
	.section	.nv.shared._ZN7cutlass13device_kernelINS_4gemm6kernel13GemmUniversalIN4cute5tupleIJiiiiEEENS1_10collective13CollectiveMmaINS1_35MainloopSm100TmaUmmaWarpSpecializedILi5ELi2ELi4ENS5_IJNS4_1CILi1EEENSA_ILi8EEESB_EEEEENS5_IJNSA_ILi128EEESF_NSA_ILi64EEEEEENS_6half_tENS5_IJSB_llEEESI_SJ_NS4_8TiledMMAINS4_8MMA_AtomIJNS4_20SM100_MMA_F16BF16_SSISI_SI_fLi128ELi128ELNS4_4UMMA5MajorE1ELSO_1ELNSN_7ScaleInE0ELSP_0EEEEEENS4_6LayoutINS5_IJSB_SB_SB_EEENS5_IJNSA_ILi0EEESU_SU_EEEEENS5_IJNS4_10UnderscoreESX_SX_EEEEENS4_23SM90_TMA_LOAD_MULTICASTENS4_14ComposedLayoutINS4_7SwizzleILi3ELi4ELi3EEENS4_18smem_ptr_flag_bitsILi16EEENSS_INS5_IJSG_SC_EEENS5_IJSB_SG_EEEEEEEvNS4_8identityENS4_13SM90_TMA_LOADES19_vS1A_EENS_8epilogue10collective18CollectiveEpilogueINS1D_23Sm100TmaWarpSpecializedILi4ELi2ELi32ELb1ELb0EEEJSH_NS5_IJNSS_ISF_SB_EENSS_INSA_ILi32EEESB_EEEEESI_NS5_IJlSB_lEEESI_S1M_NS1D_6fusion15FusionCallbacksIS1H_NS1N_17LinearCombinationISI_fSI_fLNS_15FloatRoundStyleE2EEESH_S1L_JEEENS4_5SM1004TMEM4LOAD26SM100_TMEM_LOAD_32dp32b32xES1B_NS11_INS12_ILi2ELi4ELi3EEES15_NSS_INS5_IJSC_S1J_EEENS5_IJS1J_SB_EEEEEEENS4_39AutoVectorizingCopyWithAssumedAlignmentILi128EEENS4_14SM90_TMA_STOREES21_S23_S23_EEEvvEEEEvNT_6ParamsE,"aw",@nobits
	.sectionflags	@""
	.align	16
	.zero		1024


//--------------------- .nv.shared.reserved.0     --------------------------
	.section	.nv.shared.reserved.0,"aw",@nobits
	.weak		__nv_reservedSMEM_offset_0_alias
	.size		__nv_reservedSMEM_offset_0_alias, 0, 64
	.other		__nv_reservedSMEM_offset_0_alias,@"STO_CUDA_RESERVED_SHARED STV_DEFAULT"
__nv_reservedSMEM_offset_0_alias:
	.zero		0
.nv.shared.reserved.0:
	.zero		64
	.weak		__nv_reservedSMEM_tcgen05_partition
	.type		__nv_reservedSMEM_tcgen05_partition,@object
	.size		__nv_reservedSMEM_tcgen05_partition,(.L_0 - __nv_reservedSMEM_tcgen05_partition)
__nv_reservedSMEM_tcgen05_partition:
	.zero		32
.L_0:


//--------------------- .nv.global                --------------------------
	.section	.nv.global,"aw",@nobits
.nv.global:
	.type		_ZN40_INTERNAL_a8467634_4_k_cu_8ee8d988_396174cute1_E,@object
	.size		_ZN40_INTERNAL_a8467634_4_k_cu_8ee8d988_396174cute1_E,(_ZN40_INTERNAL_a8467634_4_k_cu_8ee8d988_396174cuda3std3__45__cpo6cbeginE - _ZN40_INTERNAL_a8467634_4_k_cu_8ee8d988_396174cute1_E)
_ZN40_INTERNAL_a8467634_4_k_cu_8ee8d988_396174cute1_E:
	.zero		1
	.type		_ZN40_INTERNAL_a8467634_4_k_cu_8ee8d988_396174cuda3std3__45__cpo6cbeginE,@object
	.size		_ZN40_INTERNAL_a8467634_4_k_cu_8ee8d988_396174cuda3std3__45__cpo6cbeginE,(_ZN40_INTERNAL_a8467634_4_k_cu_8ee8d988_396174cuda3std3__48in_placeE - _ZN40_INTERNAL_a8467634_4_k_cu_8ee8d988_396174cuda3std3__45__cpo6cbeginE)
_ZN40_INTERNAL_a8467634_4_k_cu_8ee8d988_396174cuda3std3__45__cpo6cbeginE:
	.zero		1
	.type		_ZN40_INTERNAL_a8467634_4_k_cu_8ee8d988_396174cuda3std3__48in_placeE,@object
	.size		_ZN40_INTERNAL_a8467634_4_k_cu_8ee8d988_396174cuda3std3__48in_placeE,(_ZN40_INTERNAL_a8467634_4_k_cu_8ee8d988_396174cuda3std6ranges3__45__cpo9iter_moveE - _ZN40_INTERNAL_a8467634_4_k_cu_8ee8d988_396174cuda3std3__48in_placeE)
_ZN40_INTERNAL_a8467634_4_k_cu_8ee8d988_396174cuda3std3__48in_placeE:
	.zero		1
	.type		_ZN40_INTERNAL_a8467634_4_k_cu_8ee8d988_396174cuda3std6ranges3__45__cpo9iter_moveE,@object
	.size		_ZN40_INTERNAL_a8467634_4_k_cu_8ee8d988_396174cuda3std6ranges3__45__cpo9iter_moveE,(_ZN40_INTERNAL_a8467634_4_k_cu_8ee8d988_396174cuda3std3__45__cpo5beginE - _ZN40_INTERNAL_a8467634_4_k_cu_8ee8d988_396174cuda3std6ranges3__45__cpo9iter_moveE)
_ZN40_INTERNAL_a8467634_4_k_cu_8ee8d988_396174cuda3std6ranges3__45__cpo9iter_moveE:
	.zero		1
	.type		_ZN40_INTERNAL_a8467634_4_k_cu_8ee8d988_396174cuda3std3__45__cpo5beginE,@object
	.size		_ZN40_INTERNAL_a8467634_4_k_cu_8ee8d988_396174cuda3std3__45__cpo5beginE,(_ZN40_INTERNAL_a8467634_4_k_cu_8ee8d988_396174cuda3std3__442_GLOBAL__N__a8467634_4_k_cu_8ee8d988_396176ignoreE - _ZN40_INTERNAL_a8467634_4_k_cu_8ee8d988_396174cuda3std3__45__cpo5beginE)
_ZN40_INTERNAL_a8467634_4_k_cu_8ee8d988_396174cuda3std3__45__cpo5beginE:
	.zero		1
	.type		_ZN40_INTERNAL_a8467634_4_k_cu_8ee8d988_396174cuda3std3__442_GLOBAL__N__a8467634_4_k_cu_8ee8d988_396176ignoreE,@object
	.size		_ZN40_INTERNAL_a8467634_4_k_cu_8ee8d988_396174cuda3std3__442_GLOBAL__N__a8467634_4_k_cu_8ee8d988_396176ignoreE,(_ZN40_INTERNAL_a8467634_4_k_cu_8ee8d988_396174cute7productE - _ZN40_INTERNAL_a8467634_4_k_cu_8ee8d988_396174cuda3std3__442_GLOBAL__N__a8467634_4_k_cu_8ee8d988_396176ignoreE)
_ZN40_INTERNAL_a8467634_4_k_cu_8ee8d988_396174cuda3std3__442_GLOBAL__N__a8467634_4_k_cu_8ee8d988_396176ignoreE:
	.zero		1
	.type		_ZN40_INTERNAL_a8467634_4_k_cu_8ee8d988_396174cute7productE,@object
	.size		_ZN40_INTERNAL_a8467634_4_k_cu_8ee8d988_396174cute7productE,(_ZN40_INTERNAL_a8467634_4_k_cu_8ee8d988_396174cuda3std3__45__cpo3endE - _ZN40_INTERNAL_a8467634_4_k_cu_8ee8d988_396174cute7productE)
_ZN40_INTERNAL_a8467634_4_k_cu_8ee8d988_396174cute7productE:
	.zero		1
	.type		_ZN40_INTERNAL_a8467634_4_k_cu_8ee8d988_396174cuda3std3__45__cpo3endE,@object
	.size		_ZN40_INTERNAL_a8467634_4_k_cu_8ee8d988_396174cuda3std3__45__cpo3endE,(_ZN40_INTERNAL_a8467634_4_k_cu_8ee8d988_396174cuda3std3__419piecewise_constructE - _ZN40_INTERNAL_a8467634_4_k_cu_8ee8d988_396174cuda3std3__45__cpo3endE)
_ZN40_INTERNAL_a8467634_4_k_cu_8ee8d988_396174cuda3std3__45__cpo3endE:
	.zero		1
	.type		_ZN40_INTERNAL_a8467634_4_k_cu_8ee8d988_396174cuda3std3__419piecewise_constructE,@object
	.size		_ZN40_INTERNAL_a8467634_4_k_cu_8ee8d988_396174cuda3std3__419piecewise_constructE,(_ZN40_INTERNAL_a8467634_4_k_cu_8ee8d988_396174cuda3std3__45__cpo4cendE - _ZN40_INTERNAL_a8467634_4_k_cu_8ee8d988_396174cuda3std3__419piecewise_constructE)
_ZN40_INTERNAL_a8467634_4_k_cu_8ee8d988_396174cuda3std3__419piecewise_constructE:
	.zero		1
	.type		_ZN40_INTERNAL_a8467634_4_k_cu_8ee8d988_396174cuda3std3__45__cpo4cendE,@object
	.size		_ZN40_INTERNAL_a8467634_4_k_cu_8ee8d988_396174cuda3std3__45__cpo4cendE,(_ZN40_INTERNAL_a8467634_4_k_cu_8ee8d988_396174cuda3std6ranges3__45__cpo4swapE - _ZN40_INTERNAL_a8467634_4_k_cu_8ee8d988_396174cuda3std3__45__cpo4cendE)
_ZN40_INTERNAL_a8467634_4_k_cu_8ee8d988_396174cuda3std3__45__cpo4cendE:
	.zero		1
	.type		_ZN40_INTERNAL_a8467634_4_k_cu_8ee8d988_396174cuda3std6ranges3__45__cpo4swapE,@object
	.size		_ZN40_INTERNAL_a8467634_4_k_cu_8ee8d988_396174cuda3std6ranges3__45__cpo4swapE,(.L_10 - _ZN40_INTERNAL_a8467634_4_k_cu_8ee8d988_396174cuda3std6ranges3__45__cpo4swapE)
_ZN40_INTERNAL_a8467634_4_k_cu_8ee8d988_396174cuda3std6ranges3__45__cpo4swapE:
	.zero		1
.L_10:


//--------------------- .nv.constant0._ZN7cutlass13device_kernelINS_4gemm6kernel13GemmUniversalIN4cute5tupleIJiiiiEEENS1_10collective13CollectiveMmaINS1_35MainloopSm100TmaUmmaWarpSpecializedILi5ELi2ELi4ENS5_IJNS4_1CILi1EEENSA_ILi8EEESB_EEEEENS5_IJNSA_ILi128EEESF_NSA_ILi64EEEEEENS_6half_tENS5_IJSB_llEEESI_SJ_NS4_8TiledMMAINS4_8MMA_AtomIJNS4_20SM100_MMA_F16BF16_SSISI_SI_fLi128ELi128ELNS4_4UMMA5MajorE1ELSO_1ELNSN_7ScaleInE0ELSP_0EEEEEENS4_6LayoutINS5_IJSB_SB_SB_EEENS5_IJNSA_ILi0EEESU_SU_EEEEENS5_IJNS4_10UnderscoreESX_SX_EEEEENS4_23SM90_TMA_LOAD_MULTICASTENS4_14ComposedLayoutINS4_7SwizzleILi3ELi4ELi3EEENS4_18smem_ptr_flag_bitsILi16EEENSS_INS5_IJSG_SC_EEENS5_IJSB_SG_EEEEEEEvNS4_8identityENS4_13SM90_TMA_LOADES19_vS1A_EENS_8epilogue10collective18CollectiveEpilogueINS1D_23Sm100TmaWarpSpecializedILi4ELi2ELi32ELb1ELb0EEEJSH_NS5_IJNSS_ISF_SB_EENSS_INSA_ILi32EEESB_EEEEESI_NS5_IJlSB_lEEESI_S1M_NS1D_6fusion15FusionCallbacksIS1H_NS1N_17LinearCombinationISI_fSI_fLNS_15FloatRoundStyleE2EEESH_S1L_JEEENS4_5SM1004TMEM4LOAD26SM100_TMEM_LOAD_32dp32b32xES1B_NS11_INS12_ILi2ELi4ELi3EEES15_NSS_INS5_IJSC_S1J_EEENS5_IJS1J_SB_EEEEEEENS4_39AutoVectorizingCopyWithAssumedAlignmentILi128EEENS4_14SM90_TMA_STOREES21_S23_S23_EEEvvEEEEvNT_6ParamsE --------------------------
	.section	.nv.constant0._ZN7cutlass13device_kernelINS_4gemm6kernel13GemmUniversalIN4cute5tupleIJiiiiEEENS1_10collective13CollectiveMmaINS1_35MainloopSm100TmaUmmaWarpSpecializedILi5ELi2ELi4ENS5_IJNS4_1CILi1EEENSA_ILi8EEESB_EEEEENS5_IJNSA_ILi128EEESF_NSA_ILi64EEEEEENS_6half_tENS5_IJSB_llEEESI_SJ_NS4_8TiledMMAINS4_8MMA_AtomIJNS4_20SM100_MMA_F16BF16_SSISI_SI_fLi128ELi128ELNS4_4UMMA5MajorE1ELSO_1ELNSN_7ScaleInE0ELSP_0EEEEEENS4_6LayoutINS5_IJSB_SB_SB_EEENS5_IJNSA_ILi0EEESU_SU_EEEEENS5_IJNS4_10UnderscoreESX_SX_EEEEENS4_23SM90_TMA_LOAD_MULTICASTENS4_14ComposedLayoutINS4_7SwizzleILi3ELi4ELi3EEENS4_18smem_ptr_flag_bitsILi16EEENSS_INS5_IJSG_SC_EEENS5_IJSB_SG_EEEEEEEvNS4_8identityENS4_13SM90_TMA_LOADES19_vS1A_EENS_8epilogue10collective18CollectiveEpilogueINS1D_23Sm100TmaWarpSpecializedILi4ELi2ELi32ELb1ELb0EEEJSH_NS5_IJNSS_ISF_SB_EENSS_INSA_ILi32EEESB_EEEEESI_NS5_IJlSB_lEEESI_S1M_NS1D_6fusion15FusionCallbacksIS1H_NS1N_17LinearCombinationISI_fSI_fLNS_15FloatRoundStyleE2EEESH_S1L_JEEENS4_5SM1004TMEM4LOAD26SM100_TMEM_LOAD_32dp32b32xES1B_NS11_INS12_ILi2ELi4ELi3EEES15_NSS_INS5_IJSC_S1J_EEENS5_IJS1J_SB_EEEEEEENS4_39AutoVectorizingCopyWithAssumedAlignmentILi128EEENS4_14SM90_TMA_STOREES21_S23_S23_EEEvvEEEEvNT_6ParamsE,"a",@progbits
	.sectionflags	@""
	.align	4
.nv.constant0._ZN7cutlass13device_kernelINS_4gemm6kernel13GemmUniversalIN4cute5tupleIJiiiiEEENS1_10collective13CollectiveMmaINS1_35MainloopSm100TmaUmmaWarpSpecializedILi5ELi2ELi4ENS5_IJNS4_1CILi1EEENSA_ILi8EEESB_EEEEENS5_IJNSA_ILi128EEESF_NSA_ILi64EEEEEENS_6half_tENS5_IJSB_llEEESI_SJ_NS4_8TiledMMAINS4_8MMA_AtomIJNS4_20SM100_MMA_F16BF16_SSISI_SI_fLi128ELi128ELNS4_4UMMA5MajorE1ELSO_1ELNSN_7ScaleInE0ELSP_0EEEEEENS4_6LayoutINS5_IJSB_SB_SB_EEENS5_IJNSA_ILi0EEESU_SU_EEEEENS5_IJNS4_10UnderscoreESX_SX_EEEEENS4_23SM90_TMA_LOAD_MULTICASTENS4_14ComposedLayoutINS4_7SwizzleILi3ELi4ELi3EEENS4_18smem_ptr_flag_bitsILi16EEENSS_INS5_IJSG_SC_EEENS5_IJSB_SG_EEEEEEEvNS4_8identityENS4_13SM90_TMA_LOADES19_vS1A_EENS_8epilogue10collective18CollectiveEpilogueINS1D_23Sm100TmaWarpSpecializedILi4ELi2ELi32ELb1ELb0EEEJSH_NS5_IJNSS_ISF_SB_EENSS_INSA_ILi32EEESB_EEEEESI_NS5_IJlSB_lEEESI_S1M_NS1D_6fusion15FusionCallbacksIS1H_NS1N_17LinearCombinationISI_fSI_fLNS_15FloatRoundStyleE2EEESH_S1L_JEEENS4_5SM1004TMEM4LOAD26SM100_TMEM_LOAD_32dp32b32xES1B_NS11_INS12_ILi2ELi4ELi3EEES15_NSS_INS5_IJSC_S1J_EEENS5_IJS1J_SB_EEEEEEENS4_39AutoVectorizingCopyWithAssumedAlignmentILi128EEENS4_14SM90_TMA_STOREES21_S23_S23_EEEvvEEEEvNT_6ParamsE:
	.zero		2944


//--------------------- SYMBOLS --------------------------

	.type		.nv.reservedSmem.offset0,@object
	.size		.nv.reservedSmem.offset0,0x4
	.type		.nv.reservedSmem.cap,@object
	.size		.nv.reservedSmem.cap,0x4
	.type		__assertfail,@function
